	.target	sm_90a

	.elftype	@"ET_EXEC"


//--------------------- .note.nv.tkinfo           --------------------------
	.section	.note.nv.tkinfo,"",@"SHT_NOTE"
	.sectionflags	@"SHF_NOTE_NV_TKINFO"
	.tkinfo
        /*0018*/ 	.word	0x00000002
        /*0030*/ 	.string	""
        /*0030*/ 	.string	"ptxas"
        /*0030*/ 	.string	"Cuda compilation tools, release 13.0, V13.0.88"
        /*0030*/ 	.string	"Build cuda_13.0.r13.0/compiler.36424714_0"
        /*0030*/ 	.string	"-arch sm_90a -m 64 "



//--------------------- .note.nv.cuinfo           --------------------------
	.section	.note.nv.cuinfo,"",@"SHT_NOTE"
	.sectionflags	@"SHF_NOTE_NV_CUINFO"
        /*0018*/ 	.short	0x0002
        /*001a*/ 	.short	0x005a
        /*001c*/ 	.short	0x0082
	.zero		2


//--------------------- .nv.info                  --------------------------
	.section	.nv.info,"",@"SHT_CUDA_INFO"
	.align	4


	//----- nvinfo : EIATTR_REGCOUNT
	.align		4
        /*0000*/ 	.byte	0x04, 0x2f
        /*0002*/ 	.short	(.L_15 - .L_14)
	.align		4
.L_14:
        /*0004*/ 	.word	index@(_ZN7cutlass13device_kernelINS_4fmha6kernel28FmhaKernelTmaWarpSpecializedINS1_10collective30FmhaMainloopTmaWarpSpecializedINS_12float_e4m3_tEffN4cute5tupleIJNS7_1CILi128EEENS9_ILi64EEENS9_ILi32EEEEEENS8_IJiNS9_ILi1EEENS8_IJiiEEEEEESG_NS8_IJSE_iSF_EEENS4_14ResidualFusionEJEEENS4_15FmhaFwdEpilogueIS6_fNS8_IJSB_SC_SB_EEEEENS2_23IndividualTileSchedulerEJEEEEEvNT_6ParamsE)
        /*0008*/ 	.word	0x000000a8


	//----- nvinfo : EIATTR_FRAME_SIZE
	.align		4
.L_15:
        /*000c*/ 	.byte	0x04, 0x11
        /*000e*/ 	.short	(.L_17 - .L_16)
	.align		4
.L_16:
        /*0010*/ 	.word	index@($__internal_0_$__cuda_sm20_rcp_rn_f32_slowpath)
        /*0014*/ 	.word	0x00000000


	//----- nvinfo : EIATTR_FRAME_SIZE
	.align		4
.L_17:
        /*0018*/ 	.byte	0x04, 0x11
        /*001a*/ 	.short	(.L_19 - .L_18)
	.align		4
.L_18:
        /*001c*/ 	.word	index@(_ZN7cutlass13device_kernelINS_4fmha6kernel28FmhaKernelTmaWarpSpecializedINS1_10collective30FmhaMainloopTmaWarpSpecializedINS_12float_e4m3_tEffN4cute5tupleIJNS7_1CILi128EEENS9_ILi64EEENS9_ILi32EEEEEENS8_IJiNS9_ILi1EEENS8_IJiiEEEEEESG_NS8_IJSE_iSF_EEENS4_14ResidualFusionEJEEENS4_15FmhaFwdEpilogueIS6_fNS8_IJSB_SC_SB_EEEEENS2_23IndividualTileSchedulerEJEEEEEvNT_6ParamsE)
        /*0020*/ 	.word	0x00000000


	//----- nvinfo : EIATTR_MIN_STACK_SIZE
	.align		4
.L_19:
        /*0024*/ 	.byte	0x04, 0x12
        /*0026*/ 	.short	(.L_21 - .L_20)
	.align		4
.L_20:
        /*0028*/ 	.word	index@(_ZN7cutlass13device_kernelINS_4fmha6kernel28FmhaKernelTmaWarpSpecializedINS1_10collective30FmhaMainloopTmaWarpSpecializedINS_12float_e4m3_tEffN4cute5tupleIJNS7_1CILi128EEENS9_ILi64EEENS9_ILi32EEEEEENS8_IJiNS9_ILi1EEENS8_IJiiEEEEEESG_NS8_IJSE_iSF_EEENS4_14ResidualFusionEJEEENS4_15FmhaFwdEpilogueIS6_fNS8_IJSB_SC_SB_EEEEENS2_23IndividualTileSchedulerEJEEEEEvNT_6ParamsE)
        /*002c*/ 	.word	0x00000000
.L_21:


//--------------------- .nv.compat                --------------------------
	.section	.nv.compat,"",@"SHT_CUDA_COMPAT_INFO"
	.align	4
        /*0000*/ 	.byte	0x02, 0x09, 0x01, 0x00, 0x02, 0x02, 0x04, 0x00, 0x02, 0x05, 0x05, 0x00, 0x03, 0x07, 0x01, 0x01
        /*0010*/ 	.byte	0x02, 0x03, 0x01, 0x00, 0x02, 0x06, 0x01, 0x00, 0x04, 0x0b, 0x08, 0x00, 0x00, 0x00, 0x00, 0x00
        /*0020*/ 	.byte	0x00, 0x00, 0x00, 0x00


//--------------------- .nv.info._ZN7cutlass13device_kernelINS_4fmha6kernel28FmhaKernelTmaWarpSpecializedINS1_10collective30FmhaMainloopTmaWarpSpecializedINS_12float_e4m3_tEffN4cute5tupleIJNS7_1CILi128EEENS9_ILi64EEENS9_ILi32EEEEEENS8_IJiNS9_ILi1EEENS8_IJiiEEEEEESG_NS8_IJSE_iSF_EEENS4_14ResidualFusionEJEEENS4_15FmhaFwdEpilogueIS6_fNS8_IJSB_SC_SB_EEEEENS2_23IndividualTileSchedulerEJEEEEEvNT_6ParamsE --------------------------
	.section	.nv.info._ZN7cutlass13device_kernelINS_4fmha6kernel28FmhaKernelTmaWarpSpecializedINS1_10collective30FmhaMainloopTmaWarpSpecializedINS_12float_e4m3_tEffN4cute5tupleIJNS7_1CILi128EEENS9_ILi64EEENS9_ILi32EEEEEENS8_IJiNS9_ILi1EEENS8_IJiiEEEEEESG_NS8_IJSE_iSF_EEENS4_14ResidualFusionEJEEENS4_15FmhaFwdEpilogueIS6_fNS8_IJSB_SC_SB_EEEEENS2_23IndividualTileSchedulerEJEEEEEvNT_6ParamsE,"",@"SHT_CUDA_INFO"
	.sectionflags	@""
	.align	4


	//----- nvinfo : EIATTR_CUDA_API_VERSION
	.align		4
        /*0000*/ 	.byte	0x04, 0x37
        /*0002*/ 	.short	(.L_23 - .L_22)
.L_22:
        /*0004*/ 	.word	0x00000082


	//----- nvinfo : EIATTR_KPARAM_INFO
	.align		4
.L_23:
        /*0008*/ 	.byte	0x04, 0x17
        /*000a*/ 	.short	(.L_25 - .L_24)
.L_24:
        /*000c*/ 	.word	0x00000000
        /*0010*/ 	.short	0x0000
        /*0012*/ 	.short	0x0070
        /*0014*/ 	.byte	0x00, 0xf0, 0x01, 0x20


	//----- nvinfo : EIATTR_SPARSE_MMA_MASK
	.align		4
.L_25:
        /*0018*/ 	.byte	0x03, 0x50
        /*001a*/ 	.short	0x0000


	//----- nvinfo : EIATTR_MAXREG_COUNT
	.align		4
        /*001c*/ 	.byte	0x03, 0x1b
        /*001e*/ 	.short	0x00a8


	//----- nvinfo : EIATTR_NUM_BARRIERS
	.align		4
        /*0020*/ 	.byte	0x02, 0x4c
        /*0022*/ 	.byte	0x02
	.zero		1


	//----- nvinfo : EIATTR_EXTERNS
	.align		4
        /*0024*/ 	.byte	0x04, 0x0f
        /*0026*/ 	.short	(.L_27 - .L_26)


	//   ....[0]....
	.align		4
.L_26:
        /*0028*/ 	.word	index@(__assertfail)


	//----- nvinfo : EIATTR_MERCURY_ISA_VERSION
	.align		4
.L_27:
        /*002c*/ 	.byte	0x03, 0x5f
        /*002e*/ 	.short	0x0101


	//----- nvinfo : EIATTR_INT_WARP_WIDE_INSTR_OFFSETS
	.align		4
        /*0030*/ 	.byte	0x04, 0x31
        /*0032*/ 	.short	(.L_29 - .L_28)


	//   ....[0]....
.L_28:
        /*0034*/ 	.word	0x000006f0


	//   ....[1]....
        /*0038*/ 	.word	0x00000700


	//   ....[2]....
        /*003c*/ 	.word	0x00000710


	//   ....[3]....
        /*0040*/ 	.word	0x00000720


	//   ....[4]....
        /*0044*/ 	.word	0x00000790


	//----- nvinfo : EIATTR_COOP_GROUP_MASK_REGIDS
	.align		4
.L_29:
        /*0048*/ 	.byte	0x04, 0x29
        /*004a*/ 	.short	(.L_31 - .L_30)


	//   ....[0]....
.L_30:
        /*004c*/ 	.word	0xffffffff


	//   ....[1]....
        /*0050*/ 	.word	0xffffffff


	//   ....[2]....
        /*0054*/ 	.word	0xffffffff


	//   ....[3]....
        /*0058*/ 	.word	0xffffffff


	//   ....[4]....
        /*005c*/ 	.word	0xffffffff


	//   ....[5]....
        /*0060*/ 	.word	0xffffffff


	//   ....[6]....
        /*0064*/ 	.word	0xffffffff


	//   ....[7]....
        /*0068*/ 	.word	0xffffffff


	//   ....[8]....
        /*006c*/ 	.word	0xffffffff


	//   ....[9]....
        /*0070*/ 	.word	0xffffffff


	//   ....[10]....
        /*0074*/ 	.word	0xffffffff


	//   ....[11]....
        /*0078*/ 	.word	0xffffffff


	//   ....[12]....
        /*007c*/ 	.word	0xffffffff


	//   ....[13]....
        /*0080*/ 	.word	0xffffffff


	//   ....[14]....
        /*0084*/ 	.word	0xffffffff


	//   ....[15]....
        /*0088*/ 	.word	0xffffffff


	//   ....[16]....
        /*008c*/ 	.word	0xffffffff


	//   ....[17]....
        /*0090*/ 	.word	0xffffffff


	//   ....[18]....
        /*0094*/ 	.word	0xffffffff


	//   ....[19]....
        /*0098*/ 	.word	0xffffffff


	//   ....[20]....
        /*009c*/ 	.word	0xffffffff


	//   ....[21]....
        /*00a0*/ 	.word	0xffffffff


	//   ....[22]....
        /*00a4*/ 	.word	0xffffffff


	//   ....[23]....
        /*00a8*/ 	.word	0xffffffff


	//   ....[24]....
        /*00ac*/ 	.word	0xffffffff


	//   ....[25]....
        /*00b0*/ 	.word	0xffffffff


	//   ....[26]....
        /*00b4*/ 	.word	0xffffffff


	//   ....[27]....
        /*00b8*/ 	.word	0xffffffff


	//   ....[28]....
        /*00bc*/ 	.word	0xffffffff


	//   ....[29]....
        /*00c0*/ 	.word	0xffffffff


	//   ....[30]....
        /*00c4*/ 	.word	0xffffffff


	//   ....[31]....
        /*00c8*/ 	.word	0xffffffff


	//   ....[32]....
        /*00cc*/ 	.word	0xffffffff


	//   ....[33]....
        /*00d0*/ 	.word	0xffffffff


	//   ....[34]....
        /*00d4*/ 	.word	0xffffffff


	//   ....[35]....
        /*00d8*/ 	.word	0xffffffff


	//   ....[36]....
        /*00dc*/ 	.word	0xffffffff


	//   ....[37]....
        /*00e0*/ 	.word	0xffffffff


	//   ....[38]....
        /*00e4*/ 	.word	0xffffffff


	//   ....[39]....
        /*00e8*/ 	.word	0xffffffff


	//   ....[40]....
        /*00ec*/ 	.word	0xffffffff


	//   ....[41]....
        /*00f0*/ 	.word	0xffffffff


	//   ....[42]....
        /*00f4*/ 	.word	0xffffffff


	//   ....[43]....
        /*00f8*/ 	.word	0xffffffff


	//   ....[44]....
        /*00fc*/ 	.word	0xffffffff


	//   ....[45]....
        /*0100*/ 	.word	0xffffffff


	//----- nvinfo : EIATTR_COOP_GROUP_INSTR_OFFSETS
	.align		4
.L_31:
        /*0104*/ 	.byte	0x04, 0x28
        /*0106*/ 	.short	(.L_33 - .L_32)


	//   ....[0]....
.L_32:
        /*0108*/ 	.word	0x00000050


	//   ....[1]....
        /*010c*/ 	.word	0x00000080


	//   ....[2]....
        /*0110*/ 	.word	0x000001b0


	//   ....[3]....
        /*0114*/ 	.word	0x00000370


	//   ....[4]....
        /*0118*/ 	.word	0x00000530


	//   ....[5]....
        /*011c*/ 	.word	0x00000690


	//   ....[6]....
        /*0120*/ 	.word	0x000014d0


	//   ....[7]....
        /*0124*/ 	.word	0x00001530


	//   ....[8]....
        /*0128*/ 	.word	0x00001850


	//   ....[9]....
        /*012c*/ 	.word	0x00001950


	//   ....[10]....
        /*0130*/ 	.word	0x00002980


	//   ....[11]....
        /*0134*/ 	.word	0x00002990


	//   ....[12]....
        /*0138*/ 	.word	0x000029a0


	//   ....[13]....
        /*013c*/ 	.word	0x000029c0


	//   ....[14]....
        /*0140*/ 	.word	0x000029d0


	//   ....[15]....
        /*0144*/ 	.word	0x000029e0


	//   ....[16]....
        /*0148*/ 	.word	0x00002a10


	//   ....[17]....
        /*014c*/ 	.word	0x00002a40


	//   ....[18]....
        /*0150*/ 	.word	0x00002ff0


	//   ....[19]....
        /*0154*/ 	.word	0x00003020


	//   ....[20]....
        /*0158*/ 	.word	0x00003360


	//   ....[21]....
        /*015c*/ 	.word	0x00003450


	//   ....[22]....
        /*0160*/ 	.word	0x000045c0


	//   ....[23]....
        /*0164*/ 	.word	0x000045e0


	//   ....[24]....
        /*0168*/ 	.word	0x00004600


	//   ....[25]....
        /*016c*/ 	.word	0x00004640


	//   ....[26]....
        /*0170*/ 	.word	0x00004680


	//   ....[27]....
        /*0174*/ 	.word	0x000046c0


	//   ....[28]....
        /*0178*/ 	.word	0x000046d0


	//   ....[29]....
        /*017c*/ 	.word	0x000046e0


	//   ....[30]....
        /*0180*/ 	.word	0x000050d0


	//   ....[31]....
        /*0184*/ 	.word	0x000051a0


	//   ....[32]....
        /*0188*/ 	.word	0x00005530


	//   ....[33]....
        /*018c*/ 	.word	0x00005610


	//   ....[34]....
        /*0190*/ 	.word	0x00006780


	//   ....[35]....
        /*0194*/ 	.word	0x000067b0


	//   ....[36]....
        /*0198*/ 	.word	0x000067e0


	//   ....[37]....
        /*019c*/ 	.word	0x00006800


	//   ....[38]....
        /*01a0*/ 	.word	0x00006820


	//   ....[39]....
        /*01a4*/ 	.word	0x00006830


	//   ....[40]....
        /*01a8*/ 	.word	0x00006840


	//   ....[41]....
        /*01ac*/ 	.word	0x00006850


	//   ....[42]....
        /*01b0*/ 	.word	0x00006be0


	//   ....[43]....
        /*01b4*/ 	.word	0x00006c10


	//   ....[44]....
        /*01b8*/ 	.word	0x00006c70


	//   ....[45]....
        /*01bc*/ 	.word	0x00006c80


	//----- nvinfo : EIATTR_REG_RECONFIG
	.align		4
.L_33:
        /*01c0*/ 	.byte	0x01, 0x54
	.zero		2


	//----- nvinfo : EIATTR_SYSCALL_OFFSETS
	.align		4
        /*01c4*/ 	.byte	0x04, 0x46
        /*01c6*/ 	.short	(.L_35 - .L_34)


	//   ....[0]....
.L_34:
        /*01c8*/ 	.word	0x00007550


	//   ....[1]....
        /*01cc*/ 	.word	0x000076b0


	//----- nvinfo : EIATTR_MBARRIER_INSTR_OFFSETS
	.align		4
.L_35:
        /*01d0*/ 	.byte	0x04, 0x39
        /*01d2*/ 	.short	(.L_37 - .L_36)


	//   ....[0]....
.L_36:
        /*01d4*/ 	.word	0x00000320
        /*01d8*/ 	.word	0x000000ff
        /*01dc*/ 	.word	0x00003850
        /*01e0*/ 	.short	0x0100
        /*01e2*/ 	.byte	0x0b
	.zero		1


	//   ....[1]....
        /*01e4*/ 	.word	0x00000330
        /*01e8*/ 	.word	0x000000ff
        /*01ec*/ 	.word	0x00003860
        /*01f0*/ 	.short	0x0100
        /*01f2*/ 	.byte	0x0b
	.zero		1


	//   ....[2]....
        /*01f4*/ 	.word	0x00000340
        /*01f8*/ 	.word	0x000000ff
        /*01fc*/ 	.word	0x00003858
        /*0200*/ 	.short	0x0100
        /*0202*/ 	.byte	0x0b
	.zero		1


	//   ....[3]....
        /*0204*/ 	.word	0x00000350
        /*0208*/ 	.word	0x000000ff
        /*020c*/ 	.word	0x00003868
        /*0210*/ 	.short	0x0100
        /*0212*/ 	.byte	0x0b
	.zero		1


	//   ....[4]....
        /*0214*/ 	.word	0x00000480
        /*0218*/ 	.word	0x000000ff
        /*021c*/ 	.word	0x00003800
        /*0220*/ 	.short	0x0100
        /*0222*/ 	.byte	0x0b
	.zero		1


	//   ....[5]....
        /*0224*/ 	.word	0x00000490
        /*0228*/ 	.word	0x000000ff
        /*022c*/ 	.word	0x00003828
        /*0230*/ 	.short	0x0100
        /*0232*/ 	.byte	0x0b
	.zero		1


	//   ....[6]....
        /*0234*/ 	.word	0x000004a0
        /*0238*/ 	.word	0x000000ff
        /*023c*/ 	.word	0x00003808
        /*0240*/ 	.short	0x0100
        /*0242*/ 	.byte	0x0b
	.zero		1


	//   ....[7]....
        /*0244*/ 	.word	0x000004b0
        /*0248*/ 	.word	0x000000ff
        /*024c*/ 	.word	0x00003830
        /*0250*/ 	.short	0x0100
        /*0252*/ 	.byte	0x0b
	.zero		1


	//   ....[8]....
        /*0254*/ 	.word	0x000004c0
        /*0258*/ 	.word	0x000000ff
        /*025c*/ 	.word	0x00003810
        /*0260*/ 	.short	0x0100
        /*0262*/ 	.byte	0x0b
	.zero		1


	//   ....[9]....
        /*0264*/ 	.word	0x000004d0
        /*0268*/ 	.word	0x000000ff
        /*026c*/ 	.word	0x00003838
        /*0270*/ 	.short	0x0100
        /*0272*/ 	.byte	0x0b
	.zero		1


	//   ....[10]....
        /*0274*/ 	.word	0x000004e0
        /*0278*/ 	.word	0x000000ff
        /*027c*/ 	.word	0x00003818
        /*0280*/ 	.short	0x0100
        /*0282*/ 	.byte	0x0b
	.zero		1


	//   ....[11]....
        /*0284*/ 	.word	0x000004f0
        /*0288*/ 	.word	0x000000ff
        /*028c*/ 	.word	0x00003840
        /*0290*/ 	.short	0x0100
        /*0292*/ 	.byte	0x0b
	.zero		1


	//   ....[12]....
        /*0294*/ 	.word	0x00000500
        /*0298*/ 	.word	0x000000ff
        /*029c*/ 	.word	0x00003820
        /*02a0*/ 	.short	0x0100
        /*02a2*/ 	.byte	0x0b
	.zero		1


	//   ....[13]....
        /*02a4*/ 	.word	0x00000510
        /*02a8*/ 	.word	0x000000ff
        /*02ac*/ 	.word	0x00003848
        /*02b0*/ 	.short	0x0100
        /*02b2*/ 	.byte	0x0b
	.zero		1


	//   ....[14]....
        /*02b4*/ 	.word	0x00000640
        /*02b8*/ 	.word	0x000000ff
        /*02bc*/ 	.word	0x00003870
        /*02c0*/ 	.short	0x0100
        /*02c2*/ 	.byte	0x0b
	.zero		1


	//   ....[15]....
        /*02c4*/ 	.word	0x00000650
        /*02c8*/ 	.word	0x000000ff
        /*02cc*/ 	.word	0x00003880
        /*02d0*/ 	.short	0x0100
        /*02d2*/ 	.byte	0x0b
	.zero		1


	//   ....[16]....
        /*02d4*/ 	.word	0x00000660
        /*02d8*/ 	.word	0x000000ff
        /*02dc*/ 	.word	0x00003878
        /*02e0*/ 	.short	0x0100
        /*02e2*/ 	.byte	0x0b
	.zero		1


	//   ....[17]....
        /*02e4*/ 	.word	0x00000670
        /*02e8*/ 	.word	0x000000ff
        /*02ec*/ 	.word	0x00003888
        /*02f0*/ 	.short	0x0100
        /*02f2*/ 	.byte	0x0b
	.zero		1


	//   ....[18]....
        /*02f4*/ 	.word	0x000007b0
        /*02f8*/ 	.word	0x000000ff
        /*02fc*/ 	.word	0x00003890
        /*0300*/ 	.short	0x0100
        /*0302*/ 	.byte	0x08
	.zero		1


	//   ....[19]....
        /*0304*/ 	.word	0x000007c0
        /*0308*/ 	.word	0x000000ff
        /*030c*/ 	.word	0x00003898
        /*0310*/ 	.short	0x0100
        /*0312*/ 	.byte	0x08
	.zero		1


	//   ....[20]....
        /*0314*/ 	.word	0x000007d0
        /*0318*/ 	.word	0x000000ff
        /*031c*/ 	.word	0x000038a0
        /*0320*/ 	.short	0x0100
        /*0322*/ 	.byte	0x08
	.zero		1


	//   ....[21]....
        /*0324*/ 	.word	0x000007e0
        /*0328*/ 	.word	0x000000ff
        /*032c*/ 	.word	0x000038a8
        /*0330*/ 	.short	0x0100
        /*0332*/ 	.byte	0x08
	.zero		1


	//   ....[22]....
        /*0334*/ 	.word	0x000008e0
        /*0338*/ 	.word	0x000000ff
        /*033c*/ 	.word	0x000038c0
        /*0340*/ 	.short	0x0100
        /*0342*/ 	.byte	0x0b
	.zero		1


	//   ....[23]....
        /*0344*/ 	.word	0x000008f0
        /*0348*/ 	.word	0x000000ff
        /*034c*/ 	.word	0x000038c8
        /*0350*/ 	.short	0x0100
        /*0352*/ 	.byte	0x0b
	.zero		1


	//   ....[24]....
        /*0354*/ 	.word	0x00000d70
        /*0358*/ 	.word	0x000000ff
        /*035c*/ 	.word	0x00003850
        /*0360*/ 	.short	0x010a
        /*0362*/ 	.byte	0x06
	.zero		1


	//   ....[25]....
        /*0364*/ 	.word	0x00000df0
        /*0368*/ 	.word	0x000000ff
        /*036c*/ 	.word	0x00003800
        /*0370*/ 	.short	0x010a
        /*0372*/ 	.byte	0x25
	.zero		1


	//   ....[26]....
        /*0374*/ 	.word	0x00000e40
        /*0378*/ 	.word	0x000000ff
        /*037c*/ 	.word	0xfffffff8
        /*0380*/ 	.short	0x010a
        /*0382*/ 	.byte	0x0b
	.zero		1


	//   ....[27]....
        /*0384*/ 	.word	0x000010f0
        /*0388*/ 	.word	0x0000000d
        /*038c*/ 	.word	0x00000000
        /*0390*/ 	.short	0x0101
        /*0392*/ 	.byte	0x09
	.zero		1


	//   ....[28]....
        /*0394*/ 	.word	0x00002b10
        /*0398*/ 	.word	0x000000ff
        /*039c*/ 	.word	0x00003808
        /*03a0*/ 	.short	0x010a
        /*03a2*/ 	.byte	0x25
	.zero		1


	//   ....[29]....
        /*03a4*/ 	.word	0x00002c60
        /*03a8*/ 	.word	0x000000ff
        /*03ac*/ 	.word	0x00000000
        /*03b0*/ 	.short	0x0101
        /*03b2*/ 	.byte	0x06
	.zero		1


	//   ....[30]....
        /*03b4*/ 	.word	0x00002de0
        /*03b8*/ 	.word	0x000000ff
        /*03bc*/ 	.word	0x00003800
        /*03c0*/ 	.short	0x010a
        /*03c2*/ 	.byte	0x06
	.zero		1


	//   ....[31]....
        /*03c4*/ 	.word	0x000045d0
        /*03c8*/ 	.word	0x000000ff
        /*03cc*/ 	.word	0x00003800
        /*03d0*/ 	.short	0x010a
        /*03d2*/ 	.byte	0x06
	.zero		1


	//   ....[32]....
        /*03d4*/ 	.word	0x000047a0
        /*03d8*/ 	.word	0x000000ff
        /*03dc*/ 	.word	0x00003800
        /*03e0*/ 	.short	0x010a
        /*03e2*/ 	.byte	0x06
	.zero		1


	//   ....[33]....
        /*03e4*/ 	.word	0x000048b0
        /*03e8*/ 	.word	0x000000ff
        /*03ec*/ 	.word	0x00000000
        /*03f0*/ 	.short	0x0101
        /*03f2*/ 	.byte	0x06
	.zero		1


	//   ....[34]....
        /*03f4*/ 	.word	0x00004960
        /*03f8*/ 	.word	0x000000ff
        /*03fc*/ 	.word	0x00000000
        /*0400*/ 	.short	0x0101
        /*0402*/ 	.byte	0x06
	.zero		1


	//   ....[35]....
        /*0404*/ 	.word	0x00004b10
        /*0408*/ 	.word	0x000000ff
        /*040c*/ 	.word	0x00003800
        /*0410*/ 	.short	0x010a
        /*0412*/ 	.byte	0x06
	.zero		1


	//   ....[36]....
        /*0414*/ 	.word	0x00006810
        /*0418*/ 	.word	0x000000ff
        /*041c*/ 	.word	0x00003800
        /*0420*/ 	.short	0x010a
        /*0422*/ 	.byte	0x06
	.zero		1


	//   ....[37]....
        /*0424*/ 	.word	0x00006890
        /*0428*/ 	.word	0x000000ff
        /*042c*/ 	.word	0x00003800
        /*0430*/ 	.short	0x010a
        /*0432*/ 	.byte	0x06
	.zero		1


	//   ....[38]....
        /*0434*/ 	.word	0x00006a20
        /*0438*/ 	.word	0x000000ff
        /*043c*/ 	.word	0x00000000
        /*0440*/ 	.short	0x0101
        /*0442*/ 	.byte	0x06
	.zero		1


	//   ....[39]....
        /*0444*/ 	.word	0x00006ad0
        /*0448*/ 	.word	0x000000ff
        /*044c*/ 	.word	0x00000000
        /*0450*/ 	.short	0x0101
        /*0452*/ 	.byte	0x06
	.zero		1


	//   ....[40]....
        /*0454*/ 	.word	0x00007100
        /*0458*/ 	.word	0x000000ff
        /*045c*/ 	.word	0x00000008
        /*0460*/ 	.short	0x010a
        /*0462*/ 	.byte	0x0b
	.zero		1


	//   ....[41]....
        /*0464*/ 	.word	0x00007c10
        /*0468*/ 	.word	0x00000000
        /*046c*/ 	.word	0x00003890
        /*0470*/ 	.short	0x0101
        /*0472*/ 	.byte	0x25
	.zero		1


	//   ....[42]....
        /*0474*/ 	.word	0x00007d60
        /*0478*/ 	.word	0x00000004
        /*047c*/ 	.word	0x00003860
        /*0480*/ 	.short	0x010a
        /*0482*/ 	.byte	0x3f
	.zero		1


	//   ....[43]....
        /*0484*/ 	.word	0x00007fc0
        /*0488*/ 	.word	0x00000002
        /*048c*/ 	.word	0x00003828
        /*0490*/ 	.short	0x010a
        /*0492*/ 	.byte	0x3f
	.zero		1


	//   ....[44]....
        /*0494*/ 	.word	0x00008200
        /*0498*/ 	.word	0x00000005
        /*049c*/ 	.word	0x00003860
        /*04a0*/ 	.short	0x010a
        /*04a2*/ 	.byte	0x3f
	.zero		1


	//   ....[45]....
        /*04a4*/ 	.word	0x00008470
        /*04a8*/ 	.word	0x00000004
        /*04ac*/ 	.word	0x00003828
        /*04b0*/ 	.short	0x010a
        /*04b2*/ 	.byte	0x3f
	.zero		1


	//   ....[46]....
        /*04b4*/ 	.word	0x000087a0
        /*04b8*/ 	.word	0x00000006
        /*04bc*/ 	.word	0x00003828
        /*04c0*/ 	.short	0x010a
        /*04c2*/ 	.byte	0x3f
	.zero		1


	//   ....[47]....
        /*04c4*/ 	.word	0x00008a10
        /*04c8*/ 	.word	0x00000006
        /*04cc*/ 	.word	0x00003828
        /*04d0*/ 	.short	0x010a
        /*04d2*/ 	.byte	0x3f
	.zero		1


	//   ....[48]....
        /*04d4*/ 	.word	0x00008c70
        /*04d8*/ 	.word	0x00000003
        /*04dc*/ 	.word	0x00003850
        /*04e0*/ 	.short	0x010a
        /*04e2*/ 	.byte	0x3f
	.zero		1


	//   ....[49]....
        /*04e4*/ 	.word	0x00008cd0
        /*04e8*/ 	.word	0x00000003
        /*04ec*/ 	.word	0x00003800
        /*04f0*/ 	.short	0x010a
        /*04f2*/ 	.byte	0x3f
	.zero		1


	//   ....[50]....
        /*04f4*/ 	.word	0x00008d30
        /*04f8*/ 	.word	0x00000006
        /*04fc*/ 	.word	0xfffffff8
        /*0500*/ 	.short	0x010a
        /*0502*/ 	.byte	0x3f
	.zero		1


	//   ....[51]....
        /*0504*/ 	.word	0x00008d90
        /*0508*/ 	.word	0x0000000d
        /*050c*/ 	.word	0x00003808
        /*0510*/ 	.short	0x010a
        /*0512*/ 	.byte	0x3f
	.zero		1


	//   ....[52]....
        /*0514*/ 	.word	0x00008df0
        /*0518*/ 	.word	0x00000006
        /*051c*/ 	.word	0x00003800
        /*0520*/ 	.short	0x010a
        /*0522*/ 	.byte	0x3f
	.zero		1


	//   ....[53]....
        /*0524*/ 	.word	0x00008e50
        /*0528*/ 	.word	0x0000000e
        /*052c*/ 	.word	0x00003800
        /*0530*/ 	.short	0x010a
        /*0532*/ 	.byte	0x3f
	.zero		1


	//   ....[54]....
        /*0534*/ 	.word	0x00008eb0
        /*0538*/ 	.word	0x00000005
        /*053c*/ 	.word	0x00003800
        /*0540*/ 	.short	0x010a
        /*0542*/ 	.byte	0x3f
	.zero		1


	//   ....[55]....
        /*0544*/ 	.word	0x00008f10
        /*0548*/ 	.word	0x00000004
        /*054c*/ 	.word	0x00003800
        /*0550*/ 	.short	0x010a
        /*0552*/ 	.byte	0x3f
	.zero		1


	//   ....[56]....
        /*0554*/ 	.word	0x00008f70
        /*0558*/ 	.word	0x00000003
        /*055c*/ 	.word	0x00000008
        /*0560*/ 	.short	0x010a
        /*0562*/ 	.byte	0x3f
	.zero		1


	//   ....[57]....
        /*0564*/ 	.word	0x00008fc0
        /*0568*/ 	.word	0x00000004
        /*056c*/ 	.word	0x00003860
        /*0570*/ 	.short	0x010a
        /*0572*/ 	.byte	0x3f
	.zero		1


	//   ....[58]....
        /*0574*/ 	.word	0x00009010
        /*0578*/ 	.word	0x00000002
        /*057c*/ 	.word	0x00003828
        /*0580*/ 	.short	0x010a
        /*0582*/ 	.byte	0x3f
	.zero		1


	//   ....[59]....
        /*0584*/ 	.word	0x00009060
        /*0588*/ 	.word	0x00000005
        /*058c*/ 	.word	0x00003860
        /*0590*/ 	.short	0x010a
        /*0592*/ 	.byte	0x3f
	.zero		1


	//   ....[60]....
        /*0594*/ 	.word	0x000090b0
        /*0598*/ 	.word	0x00000004
        /*059c*/ 	.word	0x00003828
        /*05a0*/ 	.short	0x010a
        /*05a2*/ 	.byte	0x3f
	.zero		1


	//   ....[61]....
        /*05a4*/ 	.word	0x00009100
        /*05a8*/ 	.word	0x00000006
        /*05ac*/ 	.word	0x00003828
        /*05b0*/ 	.short	0x010a
        /*05b2*/ 	.byte	0x3f
	.zero		1


	//   ....[62]....
        /*05b4*/ 	.word	0x00009150
        /*05b8*/ 	.word	0x00000006
        /*05bc*/ 	.word	0x00003828
        /*05c0*/ 	.short	0x010a
        /*05c2*/ 	.byte	0x3f
	.zero		1


	//----- nvinfo : EIATTR_NUM_MBARRIERS
	.align		4
.L_37:
        /*05c4*/ 	.byte	0x03, 0x38
        /*05c6*/ 	.short	0x0018


	//----- nvinfo : EIATTR_EXIT_INSTR_OFFSETS
	.align		4
        /*05c8*/ 	.byte	0x04, 0x1c
        /*05ca*/ 	.short	(.L_39 - .L_38)


	//   ....[0]....
.L_38:
        /*05cc*/ 	.word	0x00000990


	//   ....[1]....
        /*05d0*/ 	.word	0x00007c20


	//   ....[2]....
        /*05d4*/ 	.word	0x00007c60


	//   ....[3]....
        /*05d8*/ 	.word	0x00008670


	//   ....[4]....
        /*05dc*/ 	.word	0x00008c50


	//----- nvinfo : EIATTR_MAX_THREADS
	.align		4
.L_39:
        /*05e0*/ 	.byte	0x04, 0x05
        /*05e2*/ 	.short	(.L_41 - .L_40)
.L_40:
        /*05e4*/ 	.word	0x00000180
        /*05e8*/ 	.word	0x00000001
        /*05ec*/ 	.word	0x00000001


	//----- nvinfo : EIATTR_CRS_STACK_SIZE
	.align		4
.L_41:
        /*05f0*/ 	.byte	0x04, 0x1e
        /*05f2*/ 	.short	(.L_43 - .L_42)
.L_42:
        /*05f4*/ 	.word	0x00000000


	//----- nvinfo : EIATTR_CBANK_PARAM_SIZE
	.align		4
.L_43:
        /*05f8*/ 	.byte	0x03, 0x19
        /*05fa*/ 	.short	0x0870


	//----- nvinfo : EIATTR_PARAM_CBANK
	.align		4
        /*05fc*/ 	.byte	0x04, 0x0a
        /*05fe*/ 	.short	(.L_45 - .L_44)
	.align		4
.L_44:
        /*0600*/ 	.word	index@(.nv.constant0._ZN7cutlass13device_kernelINS_4fmha6kernel28FmhaKernelTmaWarpSpecializedINS1_10collective30FmhaMainloopTmaWarpSpecializedINS_12float_e4m3_tEffN4cute5tupleIJNS7_1CILi128EEENS9_ILi64EEENS9_ILi32EEEEEENS8_IJiNS9_ILi1EEENS8_IJiiEEEEEESG_NS8_IJSE_iSF_EEENS4_14ResidualFusionEJEEENS4_15FmhaFwdEpilogueIS6_fNS8_IJSB_SC_SB_EEEEENS2_23IndividualTileSchedulerEJEEEEEvNT_6ParamsE)
        /*0604*/ 	.short	0x0210
        /*0606*/ 	.short	0x0870


	//----- nvinfo : EIATTR_SW_WAR
	.align		4
.L_45:
        /*0608*/ 	.byte	0x04, 0x36
        /*060a*/ 	.short	(.L_47 - .L_46)
.L_46:
        /*060c*/ 	.word	0x00000008
.L_47:


//--------------------- .nv.callgraph             --------------------------
	.section	.nv.callgraph,"",@"SHT_CUDA_CALLGRAPH"
	.align	4
	.sectionentsize	8
	.align		4
        /*0000*/ 	.word	0x00000000
	.align		4
        /*0004*/ 	.word	0xffffffff
	.align		4
        /*0008*/ 	.word	index@(_ZN7cutlass13device_kernelINS_4fmha6kernel28FmhaKernelTmaWarpSpecializedINS1_10collective30FmhaMainloopTmaWarpSpecializedINS_12float_e4m3_tEffN4cute5tupleIJNS7_1CILi128EEENS9_ILi64EEENS9_ILi32EEEEEENS8_IJiNS9_ILi1EEENS8_IJiiEEEEEESG_NS8_IJSE_iSF_EEENS4_14ResidualFusionEJEEENS4_15FmhaFwdEpilogueIS6_fNS8_IJSB_SC_SB_EEEEENS2_23IndividualTileSchedulerEJEEEEEvNT_6ParamsE)
	.align		4
        /*000c*/ 	.word	index@(__assertfail)
	.align		4
        /*0010*/ 	.word	0x00000000
	.align		4
        /*0014*/ 	.word	0xfffffffe
	.align		4
        /*0018*/ 	.word	0x00000000
	.align		4
        /*001c*/ 	.word	0xfffffffd
	.align		4
        /*0020*/ 	.word	0x00000000
	.align		4
        /*0024*/ 	.word	0xfffffffc


//--------------------- .nv.constant4             --------------------------
	.section	.nv.constant4,"a",@progbits
	.align	8
	.align		8
.nv.constant4:
        /*0000*/ 	.dword	__assertfail
	.align		8
        /*0008*/ 	.dword	__unnamed_1
	.align		8
        /*0010*/ 	.dword	_ZN39_INTERNAL_32272848_4_k_cu_ce1f8e3a_27714cuda3std3__45__cpo5beginE
	.align		8
        /*0018*/ 	.dword	_ZN39_INTERNAL_32272848_4_k_cu_ce1f8e3a_27714cuda3std3__45__cpo3endE
	.align		8
        /*0020*/ 	.dword	_ZN39_INTERNAL_32272848_4_k_cu_ce1f8e3a_27714cuda3std3__45__cpo6cbeginE
	.align		8
        /*0028*/ 	.dword	_ZN39_INTERNAL_32272848_4_k_cu_ce1f8e3a_27714cuda3std3__45__cpo4cendE
	.align		8
        /*0030*/ 	.dword	_ZN39_INTERNAL_32272848_4_k_cu_ce1f8e3a_27714cuda3std3__441_GLOBAL__N__32272848_4_k_cu_ce1f8e3a_27716ignoreE
	.align		8
        /*0038*/ 	.dword	_ZN39_INTERNAL_32272848_4_k_cu_ce1f8e3a_27714cuda3std3__419piecewise_constructE
	.align		8
        /*0040*/ 	.dword	_ZN39_INTERNAL_32272848_4_k_cu_ce1f8e3a_27714cuda3std3__48in_placeE
	.align		8
        /*0048*/ 	.dword	_ZN39_INTERNAL_32272848_4_k_cu_ce1f8e3a_27714cuda3std6ranges3__45__cpo4swapE
	.align		8
        /*0050*/ 	.dword	_ZN39_INTERNAL_32272848_4_k_cu_ce1f8e3a_27714cuda3std6ranges3__45__cpo9iter_moveE
	.align		8
        /*0058*/ 	.dword	_ZN39_INTERNAL_32272848_4_k_cu_ce1f8e3a_27714cute7productE
	.align		8
        /*0060*/ 	.dword	_ZN39_INTERNAL_32272848_4_k_cu_ce1f8e3a_27714cute1_E
	.align		8
        /*0068*/ 	.dword	$str$24
	.align		8
        /*0070*/ 	.dword	$str$25


//--------------------- .text._ZN7cutlass13device_kernelINS_4fmha6kernel28FmhaKernelTmaWarpSpecializedINS1_10collective30FmhaMainloopTmaWarpSpecializedINS_12float_e4m3_tEffN4cute5tupleIJNS7_1CILi128EEENS9_ILi64EEENS9_ILi32EEEEEENS8_IJiNS9_ILi1EEENS8_IJiiEEEEEESG_NS8_IJSE_iSF_EEENS4_14ResidualFusionEJEEENS4_15FmhaFwdEpilogueIS6_fNS8_IJSB_SC_SB_EEEEENS2_23IndividualTileSchedulerEJEEEEEvNT_6ParamsE --------------------------
	.section	.text._ZN7cutlass13device_kernelINS_4fmha6kernel28FmhaKernelTmaWarpSpecializedINS1_10collective30FmhaMainloopTmaWarpSpecializedINS_12float_e4m3_tEffN4cute5tupleIJNS7_1CILi128EEENS9_ILi64EEENS9_ILi32EEEEEENS8_IJiNS9_ILi1EEENS8_IJiiEEEEEESG_NS8_IJSE_iSF_EEENS4_14ResidualFusionEJEEENS4_15FmhaFwdEpilogueIS6_fNS8_IJSB_SC_SB_EEEEENS2_23IndividualTileSchedulerEJEEEEEvNT_6ParamsE,"ax",@progbits
	.align	128
.text._ZN7cutlass13device_kernelINS_4fmha6kernel28FmhaKernelTmaWarpSpecializedINS1_10collective30FmhaMainloopTmaWarpSpecializedINS_12float_e4m3_tEffN4cute5tupleIJNS7_1CILi128EEENS9_ILi64EEENS9_ILi32EEEEEENS8_IJiNS9_ILi1EEENS8_IJiiEEEEEESG_NS8_IJSE_iSF_EEENS4_14ResidualFusionEJEEENS4_15FmhaFwdEpilogueIS6_fNS8_IJSB_SC_SB_EEEEENS2_23IndividualTileSchedulerEJEEEEEvNT_6ParamsE:
        .type           _ZN7cutlass13device_kernelINS_4fmha6kernel28FmhaKernelTmaWarpSpecializedINS1_10collective30FmhaMainloopTmaWarpSpecializedINS_12float_e4m3_tEffN4cute5tupleIJNS7_1CILi128EEENS9_ILi64EEENS9_ILi32EEEEEENS8_IJiNS9_ILi1EEENS8_IJiiEEEEEESG_NS8_IJSE_iSF_EEENS4_14ResidualFusionEJEEENS4_15FmhaFwdEpilogueIS6_fNS8_IJSB_SC_SB_EEEEENS2_23IndividualTileSchedulerEJEEEEEvNT_6ParamsE,@function
        .size           _ZN7cutlass13device_kernelINS_4fmha6kernel28FmhaKernelTmaWarpSpecializedINS1_10collective30FmhaMainloopTmaWarpSpecializedINS_12float_e4m3_tEffN4cute5tupleIJNS7_1CILi128EEENS9_ILi64EEENS9_ILi32EEEEEENS8_IJiNS9_ILi1EEENS8_IJiiEEEEEESG_NS8_IJSE_iSF_EEENS4_14ResidualFusionEJEEENS4_15FmhaFwdEpilogueIS6_fNS8_IJSB_SC_SB_EEEEENS2_23IndividualTileSchedulerEJEEEEEvNT_6ParamsE,(.L_x_117 - _ZN7cutlass13device_kernelINS_4fmha6kernel28FmhaKernelTmaWarpSpecializedINS1_10collective30FmhaMainloopTmaWarpSpecializedINS_12float_e4m3_tEffN4cute5tupleIJNS7_1CILi128EEENS9_ILi64EEENS9_ILi32EEEEEENS8_IJiNS9_ILi1EEENS8_IJiiEEEEEESG_NS8_IJSE_iSF_EEENS4_14ResidualFusionEJEEENS4_15FmhaFwdEpilogueIS6_fNS8_IJSB_SC_SB_EEEEENS2_23IndividualTileSchedulerEJEEEEEvNT_6ParamsE)
        .other          _ZN7cutlass13device_kernelINS_4fmha6kernel28FmhaKernelTmaWarpSpecializedINS1_10collective30FmhaMainloopTmaWarpSpecializedINS_12float_e4m3_tEffN4cute5tupleIJNS7_1CILi128EEENS9_ILi64EEENS9_ILi32EEEEEENS8_IJiNS9_ILi1EEENS8_IJiiEEEEEESG_NS8_IJSE_iSF_EEENS4_14ResidualFusionEJEEENS4_15FmhaFwdEpilogueIS6_fNS8_IJSB_SC_SB_EEEEENS2_23IndividualTileSchedulerEJEEEEEvNT_6ParamsE,@"STO_CUDA_ENTRY STV_DEFAULT"
_ZN7cutlass13device_kernelINS_4fmha6kernel28FmhaKernelTmaWarpSpecializedINS1_10collective30FmhaMainloopTmaWarpSpecializedINS_12float_e4m3_tEffN4cute5tupleIJNS7_1CILi128EEENS9_ILi64EEENS9_ILi32EEEEEENS8_IJiNS9_ILi1EEENS8_IJiiEEEEEESG_NS8_IJSE_iSF_EEENS4_14ResidualFusionEJEEENS4_15FmhaFwdEpilogueIS6_fNS8_IJSB_SC_SB_EEEEENS2_23IndividualTileSchedulerEJEEEEEvNT_6ParamsE:
[----:B------:R-:W1:Y:S01]  /*0000*/  LDC R1, c[0x0][0x28] ;  /* 0x00000a00ff017b82 */ /* 0x000e620000000800 */
[----:B------:R-:W2:Y:S01]  /*0010*/  S2R R0, SR_TID.X ;  /* 0x0000000000007919 */ /* 0x000ea20000002100 */
[----:B------:R-:W-:Y:S01]  /*0020*/  ELECT P1, URZ, PT ;  /* 0x00000000003f782f */ /* 0x000fe20003820000 */
[----:B------:R-:W-:Y:S01]  /*0030*/  BSSY B0, `(.L_x_0) ;  /* 0x0000017000007945 */ /* 0x000fe20003800000 */
[----:B--2---:R-:W-:-:S05]  /*0040*/  SHF.R.U32.HI R2, RZ, 0x5, R0 ;  /* 0x00000005ff027819 */ /* 0x004fca0000011600 */
[----:B------:R-:W2:Y:S02]  /*0050*/  SHFL.IDX PT, R3, R2, RZ, 0x1f ;  /* 0x00001fff02037589 */ /* 0x000ea400000e0000 */
[----:B--2---:R-:W-:Y:S02]  /*0060*/  R2UR UR4, R3 ;  /* 0x00000000030472ca */ /* 0x004fe400000e0000 */
[----:B------:R-:W-:-:S06]  /*0070*/  SHF.R.U32.HI R3, RZ, 0x7, R0 ;  /* 0x00000007ff037819 */ /* 0x000fcc0000011600 */
[----:B------:R-:W2:Y:S05]  /*0080*/  SHFL.IDX PT, R3, R3, RZ, 0x1f ;  /* 0x00001fff03037589 */ /* 0x000eaa00000e0000 */
[----:B------:R-:W-:Y:S02]  /*0090*/  USHF.R.S32.HI UR5, URZ, 0x1f, UR4 ;  /* 0x0000001f3f057899 */ /* 0x000fe40008011404 */
[----:B------:R-:W-:Y:S02]  /*00a0*/  ISETP.NE.OR P0, PT, RZ, UR4, !P1 ;  /* 0x00000004ff007c0c */ /* 0x000fe4000cf05670 */
[----:B------:R-:W-:-:S04]  /*00b0*/  ULEA.HI UR5, UR5, UR4, URZ, 0x2 ;  /* 0x0000000405057291 */ /* 0x000fc8000f8f103f */
[----:B------:R-:W-:-:S04]  /*00c0*/  ULOP3.LUT UR5, UR5, 0xfffffffc, URZ, 0xc0, !UPT ;  /* 0xfffffffc05057892 */ /* 0x000fc8000f8ec03f */
[----:B------:R-:W-:-:S03]  /*00d0*/  UIADD3 UR10, UR4, -UR5, URZ ;  /* 0x80000005040a7290 */ /* 0x000fc6000fffe03f */
[----:B-1----:R-:W-:Y:S09]  /*00e0*/  @P0 BRA `(.L_x_1) ;  /* 0x00000000002c0947 */ /* 0x002ff20003800000 */
[----:B------:R-:W-:Y:S02]  /*00f0*/  ULDC.64 UR4, c[0x0][0x198] ;  /* 0x0000660000047ab9 */ /* 0x000fe40000000a00 */
[----:B------:R-:W-:Y:S02]  /*0100*/  UIADD3 UR6, UP0, UR4, 0xf0, URZ ;  /* 0x000000f004067890 */ /* 0x000fe4000ff1e03f */
[----:B------:R-:W-:Y:S02]  /*0110*/  UIADD3 UR8, UP1, UR4, 0x1f0, URZ ;  /* 0x000001f004087890 */ /* 0x000fe4000ff3e03f */
[----:B------:R-:W-:Y:S02]  /*0120*/  UIADD3 UR4, UP2, UR4, 0x2f0, URZ ;  /* 0x000002f004047890 */ /* 0x000fe4000ff5e03f */
[----:B------:R-:W-:Y:S02]  /*0130*/  UIADD3.X UR7, URZ, UR5, URZ, UP0, !UPT ;  /* 0x000000053f077290 */ /* 0x000fe400087fe43f */
[----:B------:R-:W-:-:S02]  /*0140*/  UIADD3.X UR9, URZ, UR5, URZ, UP1, !UPT ;  /* 0x000000053f097290 */ /* 0x000fc40008ffe43f */
[----:B------:R-:W-:-:S05]  /*0150*/  UIADD3.X UR5, URZ, UR5, URZ, UP2, !UPT ;  /* 0x000000053f057290 */ /* 0x000fca00097fe43f */
[----:B------:R1:W-:Y:S02]  /*0160*/  UTMACCTL.PF [UR6] ;  /* 0x00000000060079b9 */ /* 0x0003e40008040000 */
[----:B------:R1:W-:Y:S02]  /*0170*/  UTMACCTL.PF [UR8] ;  /* 0x00000000080079b9 */ /* 0x0003e40008040000 */
[----:B------:R1:W-:Y:S02]  /*0180*/  UTMACCTL.PF [UR4] ;  /* 0x00000000040079b9 */ /* 0x0003e40008040000 */
[----:B-1----:R-:W-:Y:S01]  /*0190*/  NOP ;  /* 0x0000000000007918 */ /* 0x002fe20000000000 */
.L_x_1:
[----:B------:R-:W-:Y:S05]  /*01a0*/  BSYNC B0 ;  /* 0x0000000000007941 */ /* 0x000fea0003800000 */
.L_x_0:
[----:B------:R-:W1:Y:S01]  /*01b0*/  SHFL.IDX PT, R4, R2, RZ, 0x1f ;  /* 0x00001fff02047589 */ /* 0x000e6200000e0000 */
[----:B--2---:R-:W-:Y:S01]  /*01c0*/  R2UR UR36, R3 ;  /* 0x00000000032472ca */ /* 0x004fe200000e0000 */
[----:B------:R-:W-:-:S12]  /*01d0*/  UISETP.NE.AND UP0, UPT, UR10, 0x1, UPT ;  /* 0x000000010a00788c */ /* 0x000fd8000bf05270 */
[----:B------:R-:W-:Y:S02]  /*01e0*/  UIADD3 UR7, UR36, -0x1, URZ ;  /* 0xffffffff24077890 */ /* 0x000fe4000fffe03f */
[----:B------:R-:W-:Y:S02]  /*01f0*/  UISETP.EQ.AND UP2, UPT, UR36, URZ, !UP0 ;  /* 0x0000003f2400728c */ /* 0x000fe4000c742270 */
[----:B------:R-:W-:Y:S02]  /*0200*/  UISETP.GE.U32.AND UP1, UPT, UR7, 0x4, UPT ;  /* 0x000000040700788c */ /* 0x000fe4000bf26070 */
[----:B------:R-:W-:Y:S01]  /*0210*/  USEL UR6, URZ, 0x1, !UP2 ;  /* 0x000000013f067887 */ /* 0x000fe2000d000000 */
[----:B-1----:R-:W-:-:S03]  /*0220*/  ISETP.NE.AND P0, PT, R4, RZ, PT ;  /* 0x000000ff0400720c */ /* 0x002fc60003f05270 */
[----:B------:R-:W-:-:S10]  /*0230*/  USEL UR6, UR6, 0x2, UP1 ;  /* 0x0000000206067887 */ /* 0x000fd40008800000 */
[----:B------:R-:W-:Y:S05]  /*0240*/  @P0 BRA `(.L_x_2) ;  /* 0x0000000000480947 */ /* 0x000fea0003800000 */
[----:B------:R-:W1:Y:S01]  /*0250*/  S2UR UR11, SR_CgaCtaId ;  /* 0x00000000000b79c3 */ /* 0x000e620000008800 */
[----:B------:R-:W-:Y:S01]  /*0260*/  UMOV UR4, 0x400 ;  /* 0x0000040000047882 */ /* 0x000fe20000000000 */
[----:B------:R-:W-:Y:S01]  /*0270*/  UMOV UR5, 0x1 ;  /* 0x0000000100057882 */ /* 0x000fe20000000000 */
[----:B------:R-:W-:Y:S01]  /*0280*/  UMOV UR8, 0x80 ;  /* 0x0000008000087882 */ /* 0x000fe20000000000 */
[----:B------:R-:W-:Y:S01]  /*0290*/  ELECT P0, URZ, PT ;  /* 0x00000000003f782f */ /* 0x000fe20003800000 */
[----:B------:R-:W-:-:S04]  /*02a0*/  UIADD3 UR8, -UR8, 0x100000, URZ ;  /* 0x0010000008087890 */ /* 0x000fc8000fffe13f */
[----:B------:R-:W-:Y:S02]  /*02b0*/  USHF.L.U32 UR9, UR8, 0xb, URZ ;  /* 0x0000000b08097899 */ /* 0x000fe4000800063f */
[----:B------:R-:W-:Y:S02]  /*02c0*/  USHF.L.U32 UR8, UR8, 0x1, URZ ;  /* 0x0000000108087899 */ /* 0x000fe4000800063f */
[----:B-1----:R-:W-:Y:S02]  /*02d0*/  ULEA UR11, UR11, UR4, 0x18 ;  /* 0x000000040b0b7291 */ /* 0x002fe4000f8ec03f */
[----:B------:R-:W-:-:S04]  /*02e0*/  UIADD3 UR4, -UR5, 0x100000, URZ ;  /* 0x0010000005047890 */ /* 0x000fc8000fffe13f */
[----:B------:R-:W-:Y:S02]  /*02f0*/  USHF.L.U32 UR5, UR4, 0xb, URZ ;  /* 0x0000000b04057899 */ /* 0x000fe4000800063f */
[----:B------:R-:W-:Y:S01]  /*0300*/  USHF.L.U32 UR4, UR4, 0x1, URZ ;  /* 0x0000000104047899 */ /* 0x000fe2000800063f */
[----:B------:R-:W1:Y:S11]  /*0310*/  FENCE.VIEW.ASYNC.S ;  /* 0x00000000000073c6 */ /* 0x000e760000000000 */
[----:B-1----:R1:W2:Y:S01]  /*0320*/  SYNCS.EXCH.64 URZ, [UR11+0x3850], UR4 ;  /* 0x003850040b3f75b2 */ /* 0x0022a20008000100 */
[----:B------:R1:W3:Y:S01]  /*0330*/  SYNCS.EXCH.64 URZ, [UR11+0x3860], UR8 ;  /* 0x003860080b3f75b2 */ /* 0x0002e20008000100 */
[----:B------:R1:W4:Y:S01]  /*0340*/  SYNCS.EXCH.64 URZ, [UR11+0x3858], UR4 ;  /* 0x003858040b3f75b2 */ /* 0x0003220008000100 */
[----:B------:R1:W1:Y:S01]  /*0350*/  SYNCS.EXCH.64 URZ, [UR11+0x3868], UR8 ;  /* 0x003868080b3f75b2 */ /* 0x0002620008000100 */
[----:B------:R-:W-:Y:S01]  /*0360*/  NOP ;  /* 0x0000000000007918 */ /* 0x000fe20000000000 */
.L_x_2:
[----:B------:R-:W5:Y:S01]  /*0370*/  SHFL.IDX PT, R3, R2, RZ, 0x1f ;  /* 0x00001fff02037589 */ /* 0x000f6200000e0000 */
[----:B------:R-:W-:Y:S01]  /*0380*/  NOP ;  /* 0x0000000000007918 */ /* 0x000fe20000000000 */
[----:B-----5:R-:W-:-:S13]  /*0390*/  ISETP.NE.AND P0, PT, R3, RZ, PT ;  /* 0x000000ff0300720c */ /* 0x020fda0003f05270 */
[----:B------:R-:W-:Y:S05]  /*03a0*/  @P0 BRA `(.L_x_3) ;  /* 0x0000000000600947 */ /* 0x000fea0003800000 */
[----:B-1----:R-:W1:Y:S01]  /*03b0*/  S2UR UR5, SR_CgaCtaId ;  /* 0x00000000000579c3 */ /* 0x002e620000008800 */
[----:B------:R-:W-:Y:S01]  /*03c0*/  UMOV UR4, 0x400 ;  /* 0x0000040000047882 */ /* 0x000fe20000000000 */
[----:B------:R-:W-:Y:S01]  /*03d0*/  UMOV UR8, 0x1 ;  /* 0x0000000100087882 */ /* 0x000fe20000000000 */
[----:B------:R-:W-:Y:S01]  /*03e0*/  UMOV UR12, 0x100 ;  /* 0x00000100000c7882 */ /* 0x000fe20000000000 */
[----:B------:R-:W-:-:S04]  /*03f0*/  UIADD3 UR8, -UR8, 0x100000, URZ ;  /* 0x0010000008087890 */ /* 0x000fc8000fffe13f */
[----:B------:R-:W-:Y:S02]  /*0400*/  USHF.L.U32 UR9, UR8, 0xb, URZ ;  /* 0x0000000b08097899 */ /* 0x000fe4000800063f */
[----:B------:R-:W-:Y:S01]  /*0410*/  USHF.L.U32 UR8, UR8, 0x1, URZ ;  /* 0x0000000108087899 */ /* 0x000fe2000800063f */
[----:B------:R-:W-:Y:S01]  /*0420*/  ELECT P0, URZ, PT ;  /* 0x00000000003f782f */ /* 0x000fe20003800000 */
[----:B-1----:R-:W-:Y:S02]  /*0430*/  ULEA UR11, UR5, UR4, 0x18 ;  /* 0x00000004050b7291 */ /* 0x002fe4000f8ec03f */
[----:B------:R-:W-:-:S04]  /*0440*/  UIADD3 UR4, -UR12, 0x100000, URZ ;  /* 0x001000000c047890 */ /* 0x000fc8000fffe13f */
[----:B------:R-:W-:Y:S02]  /*0450*/  USHF.L.U32 UR5, UR4, 0xb, URZ ;  /* 0x0000000b04057899 */ /* 0x000fe4000800063f */
[----:B------:R-:W-:Y:S01]  /*0460*/  USHF.L.U32 UR4, UR4, 0x1, URZ ;  /* 0x0000000104047899 */ /* 0x000fe2000800063f */
[----:B------:R-:W1:Y:S03]  /*0470*/  FENCE.VIEW.ASYNC.S ;  /* 0x00000000000073c6 */ /* 0x000e660000000000 */
[----:B-1----:R1:W1:Y:S08]  /*0480*/  SYNCS.EXCH.64 URZ, [UR11+0x3800], UR8 ;  /* 0x003800080b3f75b2 */ /* 0x0022700008000100 */
[----:B------:R1:W1:Y:S01]  /*0490*/  SYNCS.EXCH.64 URZ, [UR11+0x3828], UR4 ;  /* 0x003828040b3f75b2 */ /* 0x0002620008000100 */
        /* <DEDUP_REMOVED lines=8> */
[----:B------:R-:W-:Y:S01]  /*0520*/  NOP ;  /* 0x0000000000007918 */ /* 0x000fe20000000000 */
.L_x_3:
        /* <DEDUP_REMOVED lines=21> */
[----:B------:R-:W-:Y:S01]  /*0680*/  NOP ;  /* 0x0000000000007918 */ /* 0x000fe20000000000 */
.L_x_4:
[----:B------:R-:W5:Y:S01]  /*0690*/  SHFL.IDX PT, R3, R2, RZ, 0x1f ;  /* 0x00001fff02037589 */ /* 0x000f6200000e0000 */
[----:B------:R-:W-:Y:S01]  /*06a0*/  ELECT P0, URZ, PT ;  /* 0x00000000003f782f */ /* 0x000fe20003800000 */
[----:B------:R-:W-:Y:S01]  /*06b0*/  NOP ;  /* 0x0000000000007918 */ /* 0x000fe20000000000 */
[----:B-1----:R-:W-:Y:S02]  /*06c0*/  UMOV UR4, 0x80 ;  /* 0x0000008000047882 */ /* 0x002fe40000000000 */
[C---:B-----5:R-:W-:Y:S02]  /*06d0*/  ISETP.NE.OR P0, PT, R3.reuse, RZ, !P0 ;  /* 0x000000ff0300720c */ /* 0x060fe40004705670 */
[----:B------:R-:W-:-:S11]  /*06e0*/  ISETP.NE.AND P2, PT, R3, RZ, PT ;  /* 0x000000ff0300720c */ /* 0x000fd60003f45270 */
[----:B------:R-:W-:Y:S01]  /*06f0*/  VOTEU.ALL UP2, P0 ;  /* 0x00000000003f7886 */ /* 0x000fe20000040000 */
[----:B------:R-:W-:Y:S01]  /*0700*/  VOTEU.ALL UP3, P0 ;  /* 0x00000000003f7886 */ /* 0x000fe20000060000 */
[----:B------:R-:W-:Y:S01]  /*0710*/  VOTEU.ALL UP4, P0 ;  /* 0x00000000003f7886 */ /* 0x000fe20000080000 */
[----:B------:R-:W-:Y:S02]  /*0720*/  VOTEU.ALL UP5, P0 ;  /* 0x00000000003f7886 */ /* 0x000fe400000a0000 */
[----:B------:R-:W1:Y:S01]  /*0730*/  @!UP2 S2UR UR9, SR_CgaCtaId ;  /* 0x000000000009a9c3 */ /* 0x000e620000008800 */
[----:B------:R-:W-:Y:S01]  /*0740*/  @!UP2 UMOV UR8, 0x400 ;  /* 0x000004000008a882 */ /* 0x000fe20000000000 */
[----:B------:R-:W-:-:S04]  /*0750*/  @!UP2 UIADD3 UR4, -UR4, 0x100000, URZ ;  /* 0x001000000404a890 */ /* 0x000fc8000fffe13f */
[----:B------:R-:W-:Y:S02]  /*0760*/  @!UP2 USHF.L.U32 UR5, UR4, 0xb, URZ ;  /* 0x0000000b0405a899 */ /* 0x000fe4000800063f */
[----:B------:R-:W-:Y:S02]  /*0770*/  @!UP2 USHF.L.U32 UR4, UR4, 0x1, URZ ;  /* 0x000000010404a899 */ /* 0x000fe4000800063f */
[----:B-1----:R-:W-:Y:S01]  /*0780*/  @!UP2 ULEA UR8, UR9, UR8, 0x18 ;  /* 0x000000080908a291 */ /* 0x002fe2000f8ec03f */
[----:B------:R-:W-:Y:S01]  /*0790*/  VOTEU.ALL UP2, P0 ;  /* 0x00000000003f7886 */ /* 0x000fe20000040000 */
[----:B------:R-:W1:Y:S10]  /*07a0*/  FENCE.VIEW.ASYNC.S ;  /* 0x00000000000073c6 */ /* 0x000e740000000000 */
[----:B-1----:R1:W1:Y:S01]  /*07b0*/  @!UP2 SYNCS.EXCH.64 URZ, [UR8+0x3890], UR4 ;  /* 0x00389004083fa5b2 */ /* 0x0022620008000100 */
[----:B------:R1:W1:Y:S01]  /*07c0*/  @!UP3 SYNCS.EXCH.64 URZ, [UR8+0x3898], UR4 ;  /* 0x00389804083fb5b2 */ /* 0x0002620008000100 */
[----:B------:R1:W1:Y:S01]  /*07d0*/  @!UP4 SYNCS.EXCH.64 URZ, [UR8+0x38a0], UR4 ;  /* 0x0038a004083fc5b2 */ /* 0x0002620008000100 */
[----:B------:R1:W1:Y:S01]  /*07e0*/  @!UP5 SYNCS.EXCH.64 URZ, [UR8+0x38a8], UR4 ;  /* 0x0038a804083fd5b2 */ /* 0x0002620008000100 */
[----:B------:R-:W-:Y:S01]  /*07f0*/  NOP ;  /* 0x0000000000007918 */ /* 0x000fe20000000000 */
[----:B------:R-:W-:Y:S05]  /*0800*/  @P2 BRA `(.L_x_5) ;  /* 0x0000000000402947 */ /* 0x000fea0003800000 */
[----:B-1----:R-:W1:Y:S01]  /*0810*/  S2UR UR5, SR_CgaCtaId ;  /* 0x00000000000579c3 */ /* 0x002e620000008800 */
[----:B------:R-:W-:Y:S01]  /*0820*/  UMOV UR4, 0x400 ;  /* 0x0000040000047882 */ /* 0x000fe20000000000 */
[----:B------:R-:W-:Y:S01]  /*0830*/  UMOV UR8, 0x20 ;  /* 0x0000002000087882 */ /* 0x000fe20000000000 */
[----:B------:R-:W-:Y:S01]  /*0840*/  UMOV UR9, 0x80 ;  /* 0x0000008000097882 */ /* 0x000fe20000000000 */
[----:B------:R-:W-:Y:S01]  /*0850*/  ELECT P0, URZ, PT ;  /* 0x00000000003f782f */ /* 0x000fe20003800000 */
[----:B-1----:R-:W-:Y:S02]  /*0860*/  ULEA UR11, UR5, UR4, 0x18 ;  /* 0x00000004050b7291 */ /* 0x002fe4000f8ec03f */
[----:B------:R-:W-:-:S04]  /*0870*/  UIADD3 UR4, -UR8, 0x100000, URZ ;  /* 0x0010000008047890 */ /* 0x000fc8000fffe13f */
[----:B------:R-:W-:Y:S02]  /*0880*/  USHF.L.U32 UR5, UR4, 0xb, URZ ;  /* 0x0000000b04057899 */ /* 0x000fe4000800063f */
[----:B------:R-:W-:Y:S02]  /*0890*/  USHF.L.U32 UR4, UR4, 0x1, URZ ;  /* 0x0000000104047899 */ /* 0x000fe4000800063f */
[----:B------:R-:W-:-:S04]  /*08a0*/  UIADD3 UR8, -UR9, 0x100000, URZ ;  /* 0x0010000009087890 */ /* 0x000fc8000fffe13f */
[----:B------:R-:W-:Y:S02]  /*08b0*/  USHF.L.U32 UR9, UR8, 0xb, URZ ;  /* 0x0000000b08097899 */ /* 0x000fe4000800063f */
[----:B------:R-:W-:Y:S01]  /*08c0*/  USHF.L.U32 UR8, UR8, 0x1, URZ ;  /* 0x0000000108087899 */ /* 0x000fe2000800063f */
[----:B------:R-:W1:Y:S03]  /*08d0*/  FENCE.VIEW.ASYNC.S ;  /* 0x00000000000073c6 */ /* 0x000e660000000000 */
[----:B-1----:R1:W1:Y:S08]  /*08e0*/  SYNCS.EXCH.64 URZ, [UR11+0x38c0], UR4 ;  /* 0x0038c0040b3f75b2 */ /* 0x0022700008000100 */
[----:B------:R1:W1:Y:S01]  /*08f0*/  SYNCS.EXCH.64 URZ, [UR11+0x38c8], UR8 ;  /* 0x0038c8080b3f75b2 */ /* 0x0002620008000100 */
[----:B------:R-:W-:Y:S01]  /*0900*/  NOP ;  /* 0x0000000000007918 */ /* 0x000fe20000000000 */
.L_x_5:
[----:B------:R-:W-:Y:S01]  /*0910*/  ISETP.NE.AND P0, PT, RZ, UR36, PT ;  /* 0x00000024ff007c0c */ /* 0x000fe2000bf05270 */
[----:B------:R-:W-:Y:S01]  /*0920*/  IMAD.U32 R2, RZ, RZ, UR10 ;  /* 0x0000000aff027e24 */ /* 0x000fe2000f8e00ff */
[----:B------:R-:W-:Y:S01]  /*0930*/  NOP ;  /* 0x0000000000007918 */ /* 0x000fe20000000000 */
[----:B-1234-:R-:W-:Y:S03]  /*0940*/  BAR.SYNC.DEFER_BLOCKING 0x0 ;  /* 0x0000000000007b1d */ /* 0x01efe60000010000 */
[----:B------:R-:W-:-:S07]  /*0950*/  ISETP.EQ.AND P2, PT, R2, 0x1, P1 ;  /* 0x000000010200780c */ /* 0x000fce0000f42270 */
[----:B------:R-:W-:Y:S06]  /*0960*/  @!P0 BRA `(.L_x_6) ;  /* 0x0000007000b08947 */ /* 0x000fec0003800000 */
[----:B------:R-:W-:-:S06]  /*0970*/  UISETP.GT.U32.AND UP2, UPT, UR7, 0x3, UPT ;  /* 0x000000030700788c */ /* 0x000fcc000bf44070 */
[----:B------:R-:W-:-:S13]  /*0980*/  PLOP3.LUT P0, PT, PT, PT, UP2, 0x80, 0x0 ;  /* 0x000000000000781c */ /* 0x000fda0003f0f028 */
[----:B------:R-:W-:Y:S05]  /*0990*/  @P0 EXIT ;  /* 0x000000000000094d */ /* 0x000fea0003800000 */
.L_x_7:
[----:B------:R-:W-:-:S08]  /*09a0*/  NOP ;  /* 0x0000000000007918 */ /* 0x000fd00000000000 */
[----:B------:R-:W1:Y:S02]  /*09b0*/  USETMAXREG.TRY_ALLOC.CTAPOOL UP2, 0xf0 ;  /* 0x000000f0000079c8 */ /* 0x000e640008040600 */
[----:B-1----:R-:W-:-:S13]  /*09c0*/  PLOP3.LUT P0, PT, PT, PT, UP2, 0x80, 0x0 ;  /* 0x000000000000781c */ /* 0x002fda0003f0f028 */
[----:B------:R-:W-:Y:S05]  /*09d0*/  @!P0 BRA `(.L_x_7) ;  /* 0xfffffffc00f08947 */ /* 0x000fea000383ffff */
[----:B------:R-:W-:Y:S01]  /*09e0*/  UISETP.NE.AND UP2, UPT, UR36, 0x1, UPT ;  /* 0x000000012400788c */ /* 0x000fe2000bf45270 */
[----:B------:R-:W1:Y:S01]  /*09f0*/  S2UR UR42, SR_CTAID.X ;  /* 0x00000000002a79c3 */ /* 0x000e620000002500 */
[----:B------:R-:W-:Y:S01]  /*0a00*/  UMOV UR4, URZ ;  /* 0x0000003f00047c82 */ /* 0x000fe20008000000 */
[----:B------:R-:W-:-:S03]  /*0a10*/  UMOV UR5, URZ ;  /* 0x0000003f00057c82 */ /* 0x000fc60008000000 */
[----:B------:R-:W-:-:S13]  /*0a20*/  PLOP3.LUT P0, PT, PT, PT, UP2, 0x80, 0x0 ;  /* 0x000000000000781c */ /* 0x000fda0003f0f028 */
[----:B------:R-:W-:Y:S05]  /*0a30*/  @!P0 BRA `(.L_x_8) ;  /* 0x00000000003c8947 */ /* 0x000fea0003800000 */
[----:B------:R-:W-:Y:S01]  /*0a40*/  UISETP.NE.AND UP2, UPT, UR36, 0x2, UPT ;  /* 0x000000022400788c */ /* 0x000fe2000bf45270 */
[----:B------:R-:W-:-:S05]  /*0a50*/  UMOV UR5, 0x1 ;  /* 0x0000000100057882 */ /* 0x000fca0000000000 */
[----:B------:R-:W-:-:S13]  /*0a60*/  PLOP3.LUT P1, PT, PT, PT, UP2, 0x80, 0x0 ;  /* 0x000000000000781c */ /* 0x000fda0003f2f028 */
[----:B------:R-:W-:Y:S05]  /*0a70*/  @!P1 BRA `(.L_x_8) ;  /* 0x00000000002c9947 */ /* 0x000fea0003800000 */
[----:B------:R-:W-:-:S06]  /*0a80*/  UISETP.NE.AND UP2, UPT, UR36, 0x3, UPT ;  /* 0x000000032400788c */ /* 0x000fcc000bf45270 */
[----:B------:R-:W-:-:S13]  /*0a90*/  PLOP3.LUT P1, PT, PT, PT, UP2, 0x80, 0x0 ;  /* 0x000000000000781c */ /* 0x000fda0003f2f028 */
[----:B------:R-:W-:Y:S05]  /*0aa0*/  @!P1 BRA `(.L_x_9) ;  /* 0x0000000000189947 */ /* 0x000fea0003800000 */
[----:B------:R-:W-:-:S11]  /*0ab0*/  UISETP.NE.AND UP2, UPT, UR36, 0x4, UPT ;  /* 0x000000042400788c */ /* 0x000fd6000bf45270 */
[----:B------:R-:W-:Y:S01]  /*0ac0*/  @!UP2 UMOV UR4, 0x1 ;  /* 0x000000010004a882 */ /* 0x000fe20000000000 */
[----:B------:R-:W-:Y:S01]  /*0ad0*/  @!UP2 UMOV UR5, 0x1 ;  /* 0x000000010005a882 */ /* 0x000fe20000000000 */
[----:B------:R-:W-:Y:S01]  /*0ae0*/  @UP2 UMOV UR4, URZ ;  /* 0x0000003f00042c82 */ /* 0x000fe20008000000 */
[----:B------:R-:W-:Y:S01]  /*0af0*/  @UP2 UMOV UR5, URZ ;  /* 0x0000003f00052c82 */ /* 0x000fe20008000000 */
[----:B------:R-:W-:Y:S05]  /*0b00*/  BRA `(.L_x_8) ;  /* 0x0000000000087947 */ /* 0x000fea0003800000 */
.L_x_9:
[----:B------:R-:W-:Y:S01]  /*0b10*/  UMOV UR4, 0x1 ;  /* 0x0000000100047882 */ /* 0x000fe20000000000 */
[----:B------:R-:W-:-:S05]  /*0b20*/  UMOV UR5, URZ ;  /* 0x0000003f00057c82 */ /* 0x000fca0008000000 */
.L_x_8:
[----:B------:R-:W-:Y:S05]  /*0b30*/  @!P0 BRA `(.L_x_10) ;  /* 0x00000000003c8947 */ /* 0x000fea0003800000 */
[----:B------:R-:W-:-:S06]  /*0b40*/  UISETP.NE.AND UP2, UPT, UR36, 0x2, UPT ;  /* 0x000000022400788c */ /* 0x000fcc000bf45270 */
[----:B------:R-:W-:-:S13]  /*0b50*/  PLOP3.LUT P0, PT, PT, PT, UP2, 0x80, 0x0 ;  /* 0x000000000000781c */ /* 0x000fda0003f0f028 */
[----:B------:R-:W-:Y:S05]  /*0b60*/  @!P0 BRA `(.L_x_11) ;  /* 0x0000000000288947 */ /* 0x000fea0003800000 */
[----:B------:R-:W-:-:S06]  /*0b70*/  UISETP.NE.AND UP2, UPT, UR36, 0x3, UPT ;  /* 0x000000032400788c */ /* 0x000fcc000bf45270 */
[----:B------:R-:W-:-:S13]  /*0b80*/  PLOP3.LUT P0, PT, PT, PT, UP2, 0x80, 0x0 ;  /* 0x000000000000781c */ /* 0x000fda0003f0f028 */
[----:B------:R-:W-:Y:S05]  /*0b90*/  @!P0 BRA `(.L_x_12) ;  /* 0x0000000000148947 */ /* 0x000fea0003800000 */
[----:B------:R-:W-:-:S06]  /*0ba0*/  UISETP.NE.AND UP2, UPT, UR36, 0x4, UPT ;  /* 0x000000042400788c */ /* 0x000fcc000bf45270 */
[----:B------:R-:W-:-:S13]  /*0bb0*/  PLOP3.LUT P0, PT, PT, PT, UP2, 0x80, 0x0 ;  /* 0x000000000000781c */ /* 0x000fda0003f0f028 */
[----:B------:R-:W-:Y:S05]  /*0bc0*/  @P0 BRA `(.L_x_13) ;  /* 0x00000000001c0947 */ /* 0x000fea0003800000 */
[----:B-1----:R-:W-:Y:S01]  /*0bd0*/  ULEA UR42, UR42, 0x3, 0x1 ;  /* 0x000000032a2a7891 */ /* 0x002fe2000f8e083f */
[----:B------:R-:W-:Y:S11]  /*0be0*/  BRA `(.L_x_13) ;  /* 0x0000000000147947 */ /* 0x000ff60003800000 */
.L_x_12:
[----:B-1----:R-:W-:Y:S01]  /*0bf0*/  ULEA UR42, UR42, 0x2, 0x1 ;  /* 0x000000022a2a7891 */ /* 0x002fe2000f8e083f */
[----:B------:R-:W-:Y:S11]  /*0c00*/  BRA `(.L_x_13) ;  /* 0x00000000000c7947 */ /* 0x000ff60003800000 */
.L_x_11:
[----:B-1----:R-:W-:Y:S01]  /*0c10*/  ULEA UR42, UR42, 0x1, 0x1 ;  /* 0x000000012a2a7891 */ /* 0x002fe2000f8e083f */
[----:B------:R-:W-:Y:S11]  /*0c20*/  BRA `(.L_x_13) ;  /* 0x0000000000047947 */ /* 0x000ff60003800000 */
.L_x_10:
[----:B-1----:R-:W-:-:S12]  /*0c30*/  USHF.L.U32 UR42, UR42, 0x1, URZ ;  /* 0x000000012a2a7899 */ /* 0x002fd8000800063f */
.L_x_13:
[----:B------:R-:W-:-:S04]  /*0c40*/  ULOP3.LUT UR6, UR6, 0x1, URZ, 0xfc, !UPT ;  /* 0x0000000106067892 */ /* 0x000fc8000f8efc3f */
[----:B------:R-:W-:-:S06]  /*0c50*/  UISETP.NE.AND UP2, UPT, UR6, 0x3, UPT ;  /* 0x000000030600788c */ /* 0x000fcc000bf45270 */
[----:B------:R-:W-:-:S13]  /*0c60*/  PLOP3.LUT P0, PT, PT, PT, UP2, 0x80, 0x0 ;  /* 0x000000000000781c */ /* 0x000fda0003f0f028 */
[----:B------:R-:W-:Y:S05]  /*0c70*/  @!P0 BRA `(.L_x_14) ;  /* 0x0000000000048947 */ /* 0x000fea0003800000 */
[----:B-1----:R-:W-:Y:S01]  /*0c80*/  BPT.TRAP 0x1 ;  /* 0x000000040000795c */ /* 0x002fe20000300000 */
.L_x_14:
[----:B------:R-:W2:Y:S01]  /*0c90*/  S2UR UR6, SR_CgaCtaId ;  /* 0x00000000000679c3 */ /* 0x000ea20000008800 */
[----:B------:R-:W-:Y:S01]  /*0ca0*/  UMOV UR37, 0x400 ;  /* 0x0000040000257882 */ /* 0x000fe20000000000 */
[----:B------:R-:W-:Y:S01]  /*0cb0*/  IMAD.U32 R4, RZ, RZ, UR4 ;  /* 0x00000004ff047e24 */ /* 0x000fe2000f8e00ff */
[----:B------:R-:W-:-:S04]  /*0cc0*/  SHF.R.S32.HI R3, RZ, 0x1f, R0 ;  /* 0x0000001fff037819 */ /* 0x000fc80000011400 */
[----:B------:R-:W-:Y:S02]  /*0cd0*/  SHF.L.U32 R4, R4, 0x1f, RZ ;  /* 0x0000001f04047819 */ /* 0x000fe400000006ff */
[----:B------:R-:W-:-:S04]  /*0ce0*/  LEA.HI R3, R3, R0, RZ, 0x7 ;  /* 0x0000000003037211 */ /* 0x000fc800078f38ff */
[----:B------:R-:W-:-:S05]  /*0cf0*/  LOP3.LUT R3, R3, 0xffffff80, RZ, 0xc0, !PT ;  /* 0xffffff8003037812 */ /* 0x000fca00078ec0ff */
[----:B------:R-:W-:-:S05]  /*0d00*/  IMAD.IADD R3, R0, 0x1, -R3 ;  /* 0x0000000100037824 */ /* 0x000fca00078e0a03 */
[----:B------:R-:W-:Y:S01]  /*0d10*/  SHF.R.S32.HI R2, RZ, 0x1f, R3 ;  /* 0x0000001fff027819 */ /* 0x000fe20000011403 */
[----:B--2---:R-:W-:-:S03]  /*0d20*/  ULEA UR37, UR6, UR37, 0x18 ;  /* 0x0000002506257291 */ /* 0x004fc6000f8ec03f */
[----:B------:R-:W-:Y:S01]  /*0d30*/  LEA.HI R2, R2, R3, RZ, 0x2 ;  /* 0x0000000302027211 */ /* 0x000fe200078f10ff */
[----:B------:R-:W-:-:S03]  /*0d40*/  ULEA UR6, UR5, UR37, 0x3 ;  /* 0x0000002505067291 */ /* 0x000fc6000f8e183f */
[----:B------:R-:W-:-:S05]  /*0d50*/  LOP3.LUT R2, R2, 0x7ffffffc, RZ, 0xc0, !PT ;  /* 0x7ffffffc02027812 */ /* 0x000fca00078ec0ff */
[----:B------:R-:W-:Y:S01]  /*0d60*/  IMAD.IADD R2, R3, 0x1, -R2 ;  /* 0x0000000103027824 */ /* 0x000fe200078e0a02 */
[----:B------:R-:W2:Y:S02]  /*0d70*/  SYNCS.PHASECHK.TRANS64.TRYWAIT P1, [UR6+0x3850], R4 ;  /* 0x00385004ff0075a7 */ /* 0x000ea40008020146 */
[----:B--2---:R-:W-:Y:S05]  /*0d80*/  @!P1 BRA `(.L_x_15) ;  /* 0x0000007c00b49947 */ /* 0x004fea0003800000 */
.L_x_99:
[----:B------:R-:W-:Y:S01]  /*0d90*/  IMAD.SHL.U32 R2, R2, 0x2, RZ ;  /* 0x0000000202027824 */ /* 0x000fe200078e00ff */
[----:B------:R-:W-:Y:S06]  /*0da0*/  @!P0 BRA `(.L_x_16) ;  /* 0x0000000000048947 */ /* 0x000fec0003800000 */
[----:B-1----:R-:W-:Y:S01]  /*0db0*/  BPT.TRAP 0x1 ;  /* 0x000000040000795c */ /* 0x002fe20000300000 */
.L_x_16:
[----:B--2---:R-:W-:Y:S01]  /*0dc0*/  SHF.L.U32 R4, RZ, 0x1f, RZ ;  /* 0x0000001fff047819 */ /* 0x004fe200000006ff */
[----:B------:R-:W-:Y:S01]  /*0dd0*/  UIADD3 UR9, UR37, 0x3890, URZ ;  /* 0x0000389025097890 */ /* 0x000fe2000fffe03f */
[----:B------:R-:W-:Y:S02]  /*0de0*/  ISETP.NE.AND P2, PT, RZ, UR7, PT ;  /* 0x00000007ff007c0c */ /* 0x000fe4000bf45270 */
[----:B------:R-:W2:Y:S02]  /*0df0*/  SYNCS.PHASECHK.TRANS64.TRYWAIT P1, [UR37+0x3800], R4 ;  /* 0x00380004ff0075a7 */ /* 0x000ea40008020165 */
[----:B--2---:R-:W-:Y:S09]  /*0e00*/  @!P1 BRA `(.L_x_17) ;  /* 0x0000007c00ac9947 */ /* 0x004ff20003800000 */
.L_x_100:
[----:B------:R-:W-:Y:S01]  /*0e10*/  ULEA UR11, UR36, UR9, 0x3 ;  /* 0x00000009240b7291 */ /* 0x000fe2000f8e183f */
[----:B--2---:R-:W-:-:S04]  /*0e20*/  SEL R3, RZ, 0x1, P2 ;  /* 0x00000001ff037807 */ /* 0x004fc80001000000 */
[----:B------:R-:W-:-:S04]  /*0e30*/  SHF.L.U32 R3, R3, 0x1f, RZ ;  /* 0x0000001f03037819 */ /* 0x000fc800000006ff */
[----:B------:R-:W2:Y:S02]  /*0e40*/  SYNCS.PHASECHK.TRANS64.TRYWAIT P1, [UR11+-0x8], R3 ;  /* 0xfffff803ff0075a7 */ /* 0x000ea4000802014b */
[----:B--2---:R-:W-:Y:S05]  /*0e50*/  @!P1 BRA `(.L_x_18) ;  /* 0x0000007c00b09947 */ /* 0x004fea0003800000 */
.L_x_101:
[----:B------:R-:W-:Y:S01]  /*0e60*/  USHF.R.U32.HI UR4, URZ, 0x4, UR37 ;  /* 0x000000043f047899 */ /* 0x000fe20008011625 */
[----:B------:R-:W-:Y:S01]  /*0e70*/  WARPGROUP.ARRIVE ;  /* 0x00000000000079c5 */ /* 0x000fe20000000000 */
[----:B------:R-:W-:Y:S01]  /*0e80*/  UIADD3 UR6, UR37, 0x1000, URZ ;  /* 0x0000100025067890 */ /* 0x000fe2000fffe03f */
[----:B--2---:R-:W2:Y:S01]  /*0e90*/  LDC R3, c[0x0][0x28c] ;  /* 0x0000a300ff037b82 */ /* 0x004ea20000000800 */
[----:B------:R-:W-:Y:S01]  /*0ea0*/  ULOP3.LUT UR4, UR4, 0x3fff, URZ, 0xc0, !UPT ;  /* 0x00003fff04047892 */ /* 0x000fe2000f8ec03f */
[C---:B------:R-:W-:Y:S01]  /*0eb0*/  VIADD R6, R2.reuse, 0x1 ;  /* 0x0000000102067836 */ /* 0x040fe20000000000 */
[----:B------:R-:W-:Y:S01]  /*0ec0*/  USHF.R.U32.HI UR6, URZ, 0x4, UR6 ;  /* 0x000000043f067899 */ /* 0x000fe20008011606 */
[C---:B------:R-:W-:Y:S01]  /*0ed0*/  VIADD R8, R2.reuse, 0x8 ;  /* 0x0000000802087836 */ /* 0x040fe20000000000 */
[----:B------:R-:W-:Y:S01]  /*0ee0*/  ULOP3.LUT UR4, UR4, 0x10000, URZ, 0xfc, !UPT ;  /* 0x0001000004047892 */ /* 0x000fe2000f8efc3f */
[----:B------:R-:W-:Y:S01]  /*0ef0*/  VIADD R10, R2, 0x10 ;  /* 0x00000010020a7836 */ /* 0x000fe20000000000 */
[----:B------:R-:W-:Y:S01]  /*0f00*/  ULOP3.LUT UR6, UR6, 0x3fff, URZ, 0xc0, !UPT ;  /* 0x00003fff06067892 */ /* 0x000fe2000f8ec03f */
[----:B------:R-:W-:Y:S01]  /*0f10*/  P2R R15, PR, RZ, 0x1 ;  /* 0x00000001ff0f7803 */ /* 0x000fe20000000000 */
[----:B------:R-:W-:Y:S01]  /*0f20*/  ULEA UR4, UR5, UR4, 0x7 ;  /* 0x0000000405047291 */ /* 0x000fe2000f8e383f */
[----:B------:R-:W-:Y:S01]  /*0f30*/  LOP3.LUT R11, R0, 0x3, RZ, 0xc0, !PT ;  /* 0x00000003000b7812 */ /* 0x000fe200078ec0ff */
[----:B------:R-:W-:Y:S01]  /*0f40*/  ULOP3.LUT UR8, UR6, 0x10000, URZ, 0xfc, !UPT ;  /* 0x0001000006087892 */ /* 0x000fe2000f8efc3f */
[----:B------:R-:W-:Y:S01]  /*0f50*/  IMAD.MOV.U32 R71, RZ, RZ, RZ ;  /* 0x000000ffff477224 */ /* 0x000fe200078e00ff */
[----:B------:R-:W-:Y:S01]  /*0f60*/  UMOV UR5, 0xc0000010 ;  /* 0xc000001000057882 */ /* 0x000fe20000000000 */
[----:B------:R-:W-:Y:S01]  /*0f70*/  UMOV UR15, 0xc0000010 ;  /* 0xc0000010000f7882 */ /* 0x000fe20000000000 */
[----:B------:R-:W-:Y:S01]  /*0f80*/  UMOV UR13, UR5 ;  /* 0x00000005000d7c82 */ /* 0x000fe20008000000 */
[----:B------:R-:W-:Y:S01]  /*0f90*/  UMOV UR12, UR4 ;  /* 0x00000004000c7c82 */ /* 0x000fe20008000000 */
[----:B------:R-:W-:Y:S01]  /*0fa0*/  ULDC UR6, c[0x0][0x604] ;  /* 0x0001810000067ab9 */ /* 0x000fe20000000800 */
[----:B------:R-:W-:Y:S01]  /*0fb0*/  UMOV UR14, UR8 ;  /* 0x00000008000e7c82 */ /* 0x000fe20008000000 */
[----:B------:R-:W-:Y:S01]  /*0fc0*/  USHF.L.U32 UR7, UR7, 0x3, URZ ;  /* 0x0000000307077899 */ /* 0x000fe2000800063f */
[----:B------:R-:W-:Y:S01]  /*0fd0*/  QGMMA.64x64x32.F32.E4M3.E4M3 R24, gdesc[UR12], RZ, !UPT, gsb0 ;  /* 0x00e000000c1879f3 */ /* 0x000fe2000c0008ff */
[----:B------:R-:W-:-:S02]  /*0fe0*/  VIADD R11, R11, 0xffffffff ;  /* 0xffffffff0b0b7836 */ /* 0x000fc40000000000 */
[----:B------:R-:W-:Y:S01]  /*0ff0*/  ULOP3.LUT UR7, UR7, 0x8, URZ, 0xc, !UPT ;  /* 0x0000000807077892 */ /* 0x000fe2000f8e0c3f */
[-C--:B--2---:R-:W-:Y:S01]  /*1000*/  ISETP.GE.AND P4, PT, R6, R3.reuse, PT ;  /* 0x000000030600720c */ /* 0x084fe20003f86270 */
[----:B------:R-:W-:Y:S01]  /*1010*/  VIADD R6, R2, 0x9 ;  /* 0x0000000902067836 */ /* 0x000fe20000000000 */
[-C--:B------:R-:W-:Y:S01]  /*1020*/  ISETP.GE.AND P2, PT, R8, R3.reuse, PT ;  /* 0x000000030800720c */ /* 0x080fe20003f46270 */
[C---:B------:R-:W-:Y:S01]  /*1030*/  VIADD R8, R2.reuse, 0x11 ;  /* 0x0000001102087836 */ /* 0x040fe20000000000 */
[-C--:B------:R-:W-:Y:S01]  /*1040*/  ISETP.GE.AND P1, PT, R2, R3.reuse, PT ;  /* 0x000000030200720c */ /* 0x080fe20003f26270 */
[----:B------:R-:W-:Y:S01]  /*1050*/  IMAD.U32 R13, RZ, RZ, UR7 ;  /* 0x00000007ff0d7e24 */ /* 0x000fe2000f8e00ff */
[-C--:B------:R-:W-:Y:S01]  /*1060*/  ISETP.GE.AND P3, PT, R6, R3.reuse, PT ;  /* 0x000000030600720c */ /* 0x080fe20003f66270 */
[----:B------:R-:W-:Y:S01]  /*1070*/  VIADD R6, R2, 0x18 ;  /* 0x0000001802067836 */ /* 0x000fe20000000000 */
[-C--:B------:R-:W-:Y:S01]  /*1080*/  ISETP.GE.AND P5, PT, R8, R3.reuse, PT ;  /* 0x000000030800720c */ /* 0x080fe20003fa6270 */
[----:B------:R-:W-:Y:S01]  /*1090*/  VIADD R8, R2, 0x19 ;  /* 0x0000001902087836 */ /* 0x000fe20000000000 */
[----:B------:R-:W-:Y:S01]  /*10a0*/  ISETP.GE.AND P6, PT, R10, R3, PT ;  /* 0x000000030a00720c */ /* 0x000fe20003fc6270 */
[----:B------:R-:W-:-:S05]  /*10b0*/  IMAD.SHL.U32 R0, R0, 0x4, RZ ;  /* 0x0000000400007824 */ /* 0x000fca00078e00ff */
[----:B------:R-:W-:Y:S01]  /*10c0*/  LOP3.LUT R0, R0, 0xc, RZ, 0xc0, !PT ;  /* 0x0000000c00007812 */ /* 0x000fe200078ec0ff */
[----:B------:R-:W-:Y:S02]  /*10d0*/  WARPGROUP.DEPBAR.LE gsb0, 0x0 ;  /* 0x00008000000079c5 */ /* 0x000fe40000010000 */
[----:B------:R-:W-:Y:S01]  /*10e0*/  FSEL R24, R24, -INF , !P1 ;  /* 0xff80000018187808 */ /* 0x000fe20004800000 */
[----:B------:R2:W-:Y:S01]  /*10f0*/  SYNCS.ARRIVE.TRANS64.A1T0 RZ, [R13+UR9], RZ ;  /* 0x000000ff0dff79a7 */ /* 0x0005e20008100009 */
[----:B------:R-:W-:Y:S02]  /*1100*/  FSEL R25, R25, -INF , !P4 ;  /* 0xff80000019197808 */ /* 0x000fe40006000000 */
[----:B------:R-:W-:Y:S02]  /*1110*/  FSEL R26, R26, -INF , !P1 ;  /* 0xff8000001a1a7808 */ /* 0x000fe40004800000 */
[----:B------:R-:W-:Y:S01]  /*1120*/  ISETP.GE.AND P1, PT, R6, R3, PT ;  /* 0x000000030600720c */ /* 0x000fe20003f26270 */
[----:B------:R-:W-:Y:S01]  /*1130*/  VIADD R6, R2, 0x20 ;  /* 0x0000002002067836 */ /* 0x000fe20000000000 */
[----:B------:R-:W-:-:S02]  /*1140*/  FSEL R28, R28, -INF , !P2 ;  /* 0xff8000001c1c7808 */ /* 0x000fc40005000000 */
[----:B------:R-:W-:Y:S02]  /*1150*/  FMNMX R5, R24, R25, !PT ;  /* 0x0000001918057209 */ /* 0x000fe40007800000 */
[----:B------:R-:W-:Y:S02]  /*1160*/  FSEL R27, R27, -INF , !P4 ;  /* 0xff8000001b1b7808 */ /* 0x000fe40006000000 */
[----:B------:R-:W-:Y:S02]  /*1170*/  ISETP.GE.AND P4, PT, R8, R3, PT ;  /* 0x000000030800720c */ /* 0x000fe40003f86270 */
[----:B------:R-:W-:Y:S02]  /*1180*/  FSEL R29, R29, -INF , !P3 ;  /* 0xff8000001d1d7808 */ /* 0x000fe40005800000 */
[----:B------:R-:W-:Y:S02]  /*1190*/  FMNMX R8, R28, R5, !PT ;  /* 0x000000051c087209 */ /* 0x000fe40007800000 */
[----:B------:R-:W-:-:S02]  /*11a0*/  FSEL R30, R30, -INF , !P2 ;  /* 0xff8000001e1e7808 */ /* 0x000fc40005000000 */
[-C--:B------:R-:W-:Y:S01]  /*11b0*/  ISETP.GE.AND P2, PT, R6, R3.reuse, PT ;  /* 0x000000030600720c */ /* 0x080fe20003f46270 */
[----:B------:R-:W-:Y:S01]  /*11c0*/  VIADD R6, R2, 0x21 ;  /* 0x0000002102067836 */ /* 0x000fe20000000000 */
[----:B------:R-:W-:Y:S02]  /*11d0*/  FSEL R32, R32, -INF , !P6 ;  /* 0xff80000020207808 */ /* 0x000fe40007000000 */
[----:B------:R-:W-:Y:S02]  /*11e0*/  FMNMX R5, R29, R8, !PT ;  /* 0x000000081d057209 */ /* 0x000fe40007800000 */
[----:B------:R-:W-:Y:S02]  /*11f0*/  FSEL R31, R31, -INF , !P3 ;  /* 0xff8000001f1f7808 */ /* 0x000fe40005800000 */
[----:B------:R-:W-:Y:S01]  /*1200*/  ISETP.GE.AND P3, PT, R6, R3, PT ;  /* 0x000000030600720c */ /* 0x000fe20003f66270 */
[----:B------:R-:W-:Y:S01]  /*1210*/  VIADD R6, R2, 0x28 ;  /* 0x0000002802067836 */ /* 0x000fe20000000000 */
[----:B------:R-:W-:-:S02]  /*1220*/  FSEL R33, R33, -INF , !P5 ;  /* 0xff80000021217808 */ /* 0x000fc40006800000 */
[----:B------:R-:W-:Y:S02]  /*1230*/  FMNMX R8, R32, R5, !PT ;  /* 0x0000000520087209 */ /* 0x000fe40007800000 */
        /* <DEDUP_REMOVED lines=8> */
[----:B------:R-:W-:Y:S01]  /*12c0*/  ISETP.GE.AND P5, PT, R6, R3, PT ;  /* 0x000000030600720c */ /* 0x000fe20003fa6270 */
[----:B------:R-:W-:Y:S01]  /*12d0*/  VIADD R6, R2, 0x30 ;  /* 0x0000003002067836 */ /* 0x000fe20000000000 */
[----:B------:R-:W-:Y:S02]  /*12e0*/  FSEL R40, R40, -INF , !P2 ;  /* 0xff80000028287808 */ /* 0x000fe40005000000 */
[----:B------:R-:W-:Y:S02]  /*12f0*/  FMNMX R5, R37, R8, !PT ;  /* 0x0000000825057209 */ /* 0x000fe40007800000 */
        /* <DEDUP_REMOVED lines=8> */
[----:B------:R-:W-:Y:S01]  /*1380*/  ISETP.GE.AND P4, PT, R6, R3, PT ;  /* 0x000000030600720c */ /* 0x000fe20003f86270 */
[----:B------:R-:W-:Y:S01]  /*1390*/  VIADD R6, R2, 0x38 ;  /* 0x0000003802067836 */ /* 0x000fe20000000000 */
[----:B------:R-:W-:Y:S02]  /*13a0*/  FSEL R45, R45, -INF , !P5 ;  /* 0xff8000002d2d7808 */ /* 0x000fe40006800000 */
[----:B------:R-:W-:Y:S02]  /*13b0*/  FMNMX R8, R44, R5, !PT ;  /* 0x000000052c087209 */ /* 0x000fe40007800000 */
        /* <DEDUP_REMOVED lines=8> */
[----:B------:R-:W-:Y:S02]  /*1440*/  ISETP.GE.AND P3, PT, R6, R3, PT ;  /* 0x000000030600720c */ /* 0x000fe40003f66270 */
[----:B------:R-:W-:-:S02]  /*1450*/  FSEL R52, R52, -INF , !P2 ;  /* 0xff80000034347808 */ /* 0x000fc40005000000 */
[----:B------:R-:W-:Y:S02]  /*1460*/  FMNMX R5, R49, R8, !PT ;  /* 0x0000000831057209 */ /* 0x000fe40007800000 */
[----:B------:R-:W-:Y:S02]  /*1470*/  FSEL R53, R53, -INF , !P3 ;  /* 0xff80000035357808 */ /* 0x000fe40005800000 */
[----:B------:R-:W-:Y:S02]  /*1480*/  FMNMX R6, R52, R5, !PT ;  /* 0x0000000534067209 */ /* 0x000fe40007800000 */
[----:B------:R-:W-:Y:S02]  /*1490*/  FMNMX R7, R26, R27, !PT ;  /* 0x0000001b1a077209 */ /* 0x000fe40007800000 */
[----:B------:R-:W-:Y:S02]  /*14a0*/  FMNMX R8, R53, R6, !PT ;  /* 0x0000000635087209 */ /* 0x000fe40007800000 */
[----:B------:R-:W-:-:S02]  /*14b0*/  FSEL R46, R46, -INF , !P6 ;  /* 0xff8000002e2e7808 */ /* 0x000fc40007000000 */
[----:B------:R-:W-:Y:S01]  /*14c0*/  FSEL R47, R47, -INF , !P5 ;  /* 0xff8000002f2f7808 */ /* 0x000fe20006800000 */
[----:B------:R-:W3:Y:S01]  /*14d0*/  SHFL.BFLY PT, R5, R8, 0x1, 0x1f ;  /* 0x0c201f0008057f89 */ /* 0x000ee200000e0000 */
[----:B------:R-:W-:Y:S02]  /*14e0*/  FSEL R50, R50, -INF , !P1 ;  /* 0xff80000032327808 */ /* 0x000fe40004800000 */
[----:B------:R-:W-:Y:S02]  /*14f0*/  FSEL R51, R51, -INF , !P4 ;  /* 0xff80000033337808 */ /* 0x000fe40006000000 */
[----:B------:R-:W-:Y:S02]  /*1500*/  FSEL R54, R54, -INF , !P2 ;  /* 0xff80000036367808 */ /* 0x000fe40005000000 */
[----:B------:R-:W-:Y:S02]  /*1510*/  FSEL R55, R55, -INF , !P3 ;  /* 0xff80000037377808 */ /* 0x000fe40005800000 */
[----:B---3--:R-:W-:-:S05]  /*1520*/  FMNMX R9, R8, R5, !PT ;  /* 0x0000000508097209 */ /* 0x008fca0007800000 */
[----:B------:R-:W3:Y:S02]  /*1530*/  SHFL.BFLY PT, R6, R9, 0x2, 0x1f ;  /* 0x0c401f0009067f89 */ /* 0x000ee400000e0000 */
[----:B---3--:R-:W-:Y:S02]  /*1540*/  FMNMX R5, R9, R6, !PT ;  /* 0x0000000609057209 */ /* 0x008fe40007800000 */
[----:B------:R-:W-:Y:S02]  /*1550*/  FMNMX R6, R30, R7, !PT ;  /* 0x000000071e067209 */ /* 0x000fe40007800000 */
[----:B------:R-:W-:Y:S02]  /*1560*/  FSETP.NEU.AND P0, PT, R5, -INF , PT ;  /* 0xff8000000500780b */ /* 0x000fe40003f0d000 */
[----:B------:R-:W-:Y:S02]  /*1570*/  FMNMX R7, R31, R6, !PT ;  /* 0x000000061f077209 */ /* 0x000fe40007800000 */
[----:B------:R-:W-:-:S02]  /*1580*/  FSEL R10, R5, RZ, P0 ;  /* 0x000000ff050a7208 */ /* 0x000fc40000000000 */
[----:B------:R-:W-:-:S03]  /*1590*/  FMNMX R6, R34, R7, !PT ;  /* 0x0000000722067209 */ /* 0x000fc60007800000 */
[----:B------:R-:W-:Y:S01]  /*15a0*/  FMUL R10, R10, UR6 ;  /* 0x000000060a0a7c20 */ /* 0x000fe20008400000 */
[----:B------:R-:W-:-:S03]  /*15b0*/  FMNMX R7, R35, R6, !PT ;  /* 0x0000000623077209 */ /* 0x000fc60007800000 */
[--C-:B------:R-:W-:Y:S01]  /*15c0*/  FFMA R24, R24, UR6, -R10.reuse ;  /* 0x0000000618187c23 */ /* 0x100fe2000800080a */
[----:B------:R-:W-:Y:S01]  /*15d0*/  FMNMX R6, R38, R7, !PT ;  /* 0x0000000726067209 */ /* 0x000fe20007800000 */
[--C-:B------:R-:W-:Y:S01]  /*15e0*/  FFMA R36, R36, UR6, -R10.reuse ;  /* 0x0000000624247c23 */ /* 0x100fe2000800080a */
[--C-:B------:R-:W-:Y:S01]  /*15f0*/  FFMA R28, R28, UR6, -R10.reuse ;  /* 0x000000061c1c7c23 */ /* 0x100fe2000800080a */
[--C-:B------:R-:W-:Y:S01]  /*1600*/  FFMA R32, R32, UR6, -R10.reuse ;  /* 0x0000000620207c23 */ /* 0x100fe2000800080a */
[----:B------:R-:W-:Y:S01]  /*1610*/  FMNMX R7, R39, R6, !PT ;  /* 0x0000000627077209 */ /* 0x000fe20007800000 */
[--C-:B------:R-:W-:Y:S01]  /*1620*/  FFMA R25, R25, UR6, -R10.reuse ;  /* 0x0000000619197c23 */ /* 0x100fe2000800080a */
[----:B------:R-:W-:Y:S01]  /*1630*/  FSETP.GEU.AND P5, PT, R24, -126, PT ;  /* 0xc2fc00001800780b */ /* 0x000fe20003fae000 */
        /* <DEDUP_REMOVED lines=12> */
[----:B------:R-:W-:Y:S01]  /*1700*/  @!P5 FMUL R24, R24, 0.5 ;  /* 0x3f0000001818d820 */ /* 0x000fe20000400000 */
[----:B------:R-:W-:Y:S01]  /*1710*/  FMNMX R7, R47, R6, !PT ;  /* 0x000000062f077209 */ /* 0x000fe20007800000 */
[--C-:B------:R-:W-:Y:S01]  /*1720*/  FFMA R45, R45, UR6, -R10.reuse ;  /* 0x000000062d2d7c23 */ /* 0x100fe2000800080a */
[----:B------:R-:W-:Y:S01]  /*1730*/  FSETP.GEU.AND P3, PT, R33, -126, PT ;  /* 0xc2fc00002100780b */ /* 0x000fe20003f6e000 */
[----:B------:R-:W-:Y:S01]  /*1740*/  @!P2 FMUL R28, R28, 0.5 ;  /* 0x3f0000001c1ca820 */ /* 0x000fe20000400000 */
[----:B------:R-:W-:Y:S01]  /*1750*/  FMNMX R6, R50, R7, !PT ;  /* 0x0000000732067209 */ /* 0x000fe20007800000 */
[----:B------:R-:W3:Y:S01]  /*1760*/  MUFU.EX2 R24, R24 ;  /* 0x0000001800187308 */ /* 0x000ee20000000800 */
[----:B------:R-:W-:Y:S01]  /*1770*/  FSETP.GEU.AND P6, PT, R29, -126, PT ;  /* 0xc2fc00001d00780b */ /* 0x000fe20003fce000 */
[----:B------:R-:W-:Y:S01]  /*1780*/  @!P4 FMUL R32, R32, 0.5 ;  /* 0x3f0000002020c820 */ /* 0x000fe20000400000 */
[----:B------:R-:W-:Y:S01]  /*1790*/  FMNMX R7, R51, R6, !PT ;  /* 0x0000000633077209 */ /* 0x000fe20007800000 */
[--C-:B------:R-:W-:Y:S01]  /*17a0*/  FFMA R48, R48, UR6, -R10.reuse ;  /* 0x0000000630307c23 */ /* 0x100fe2000800080a */
[--C-:B------:R-:W-:Y:S01]  /*17b0*/  FFMA R40, R40, UR6, -R10.reuse ;  /* 0x0000000628287c23 */ /* 0x100fe2000800080a */
[----:B------:R-:W-:Y:S01]  /*17c0*/  @!P1 FMUL R25, R25, 0.5 ;  /* 0x3f00000019199820 */ /* 0x000fe20000400000 */
[----:B------:R-:W-:Y:S01]  /*17d0*/  FMNMX R6, R54, R7, !PT ;  /* 0x0000000736067209 */ /* 0x000fe20007800000 */
[----:B------:R-:W4:Y:S01]  /*17e0*/  MUFU.EX2 R28, R28 ;  /* 0x0000001c001c7308 */ /* 0x000f220000000800 */
[--C-:B------:R-:W-:Y:S01]  /*17f0*/  FFMA R52, R52, UR6, -R10.reuse ;  /* 0x0000000634347c23 */ /* 0x100fe2000800080a */
[----:B------:R-:W-:Y:S01]  /*1800*/  @!P3 FMUL R33, R33, 0.5 ;  /* 0x3f0000002121b820 */ /* 0x000fe20000400000 */
[----:B------:R-:W-:Y:S01]  /*1810*/  FMNMX R6, R55, R6, !PT ;  /* 0x0000000637067209 */ /* 0x000fe20007800000 */
[----:B------:R-:W-:Y:S01]  /*1820*/  FFMA R10, R53, UR6, -R10 ;  /* 0x00000006350a7c23 */ /* 0x000fe2000800080a */
[----:B------:R-:W-:Y:S01]  /*1830*/  FSETP.GEU.AND P0, PT, R40, -126, PT ;  /* 0xc2fc00002800780b */ /* 0x000fe20003f0e000 */
[----:B------:R-:W-:-:S02]  /*1840*/  @!P6 FMUL R29, R29, 0.5 ;  /* 0x3f0000001d1de820 */ /* 0x000fc40000400000 */
[----:B------:R-:W5:Y:S01]  /*1850*/  SHFL.BFLY PT, R7, R6, 0x1, 0x1f ;  /* 0x0c201f0006077f89 */ /* 0x000f6200000e0000 */
[----:B---3--:R-:W-:Y:S01]  /*1860*/  @!P5 FMUL R24, R24, R24 ;  /* 0x000000181818d220 */ /* 0x008fe20000400000 */
[----:B------:R-:W-:Y:S01]  /*1870*/  FSETP.GEU.AND P5, PT, R36, -126, PT ;  /* 0xc2fc00002400780b */ /* 0x000fe20003fae000 */
[----:B------:R-:W3:Y:S01]  /*1880*/  MUFU.EX2 R8, R25 ;  /* 0x0000001900087308 */ /* 0x000ee20000000800 */
[----:B----4-:R-:W-:Y:S01]  /*1890*/  @!P2 FMUL R28, R28, R28 ;  /* 0x0000001c1c1ca220 */ /* 0x010fe20000400000 */
[----:B------:R-:W-:-:S06]  /*18a0*/  FSETP.GEU.AND P2, PT, R41, -126, PT ;  /* 0xc2fc00002900780b */ /* 0x000fcc0003f4e000 */
[----:B------:R-:W4:Y:S01]  /*18b0*/  MUFU.EX2 R32, R32 ;  /* 0x0000002000207308 */ /* 0x000f220000000800 */
[----:B------:R-:W-:-:S03]  /*18c0*/  @!P0 FMUL R40, R40, 0.5 ;  /* 0x3f00000028288820 */ /* 0x000fc60000400000 */
[----:B------:R-:W-:-:S04]  /*18d0*/  @!P5 FMUL R36, R36, 0.5 ;  /* 0x3f0000002424d820 */ /* 0x000fc80000400000 */
[----:B------:R-:W1:Y:S01]  /*18e0*/  MUFU.EX2 R14, R33 ;  /* 0x00000021000e7308 */ /* 0x000e620000000800 */
[----:B---3--:R-:W-:Y:S01]  /*18f0*/  @!P1 FMUL R8, R8, R8 ;  /* 0x0000000808089220 */ /* 0x008fe20000400000 */
[----:B------:R-:W-:Y:S01]  /*1900*/  FSETP.GEU.AND P1, PT, R37, -126, PT ;  /* 0xc2fc00002500780b */ /* 0x000fe20003f2e000 */
[----:B------:R-:W-:Y:S01]  /*1910*/  @!P2 FMUL R41, R41, 0.5 ;  /* 0x3f0000002929a820 */ /* 0x000fe20000400000 */
[----:B-----5:R-:W-:-:S04]  /*1920*/  FMNMX R6, R6, R7, !PT ;  /* 0x0000000706067209 */ /* 0x020fc80007800000 */
[----:B------:R-:W3:Y:S01]  /*1930*/  MUFU.EX2 R36, R36 ;  /* 0x0000002400247308 */ /* 0x000ee20000000800 */
[----:B----4-:R-:W-:Y:S01]  /*1940*/  @!P4 FMUL R32, R32, R32 ;  /* 0x000000202020c220 */ /* 0x010fe20000400000 */
[----:B------:R-:W4:Y:S01]  /*1950*/  SHFL.BFLY PT, R7, R6, 0x2, 0x1f ;  /* 0x0c401f0006077f89 */ /* 0x000f2200000e0000 */
[----:B------:R-:W-:-:S04]  /*1960*/  FSETP.GEU.AND P4, PT, R44, -126, PT ;  /* 0xc2fc00002c00780b */ /* 0x000fc80003f8e000 */
[----:B------:R-:W-:Y:S01]  /*1970*/  @!P1 FMUL R37, R37, 0.5 ;  /* 0x3f00000025259820 */ /* 0x000fe20000400000 */
[----:B------:R5:W2:Y:S01]  /*1980*/  MUFU.EX2 R12, R29 ;  /* 0x0000001d000c7308 */ /* 0x000aa20000000800 */
[----:B-1----:R-:W-:Y:S01]  /*1990*/  @!P3 FMUL R14, R14, R14 ;  /* 0x0000000e0e0eb220 */ /* 0x002fe20000400000 */
[----:B------:R-:W-:-:S06]  /*19a0*/  FSETP.GEU.AND P3, PT, R45, -126, PT ;  /* 0xc2fc00002d00780b */ /* 0x000fcc0003f6e000 */
[----:B------:R-:W-:Y:S01]  /*19b0*/  @!P4 FMUL R44, R44, 0.5 ;  /* 0x3f0000002c2cc820 */ /* 0x000fe20000400000 */
[----:B---3--:R-:W-:Y:S01]  /*19c0*/  @!P5 FMUL R36, R36, R36 ;  /* 0x000000242424d220 */ /* 0x008fe20000400000 */
[----:B------:R-:W1:Y:S01]  /*19d0*/  MUFU.EX2 R16, R37 ;  /* 0x0000002500107308 */ /* 0x000e620000000800 */
[----:B-----5:R-:W-:-:S03]  /*19e0*/  F2FP.SATFINITE.E4M3.F32.PACK_AB_MERGE_C R29, R71, R8, RZ ;  /* 0x00000008471d723e */ /* 0x020fc600048070ff */
[----:B------:R-:W-:Y:S01]  /*19f0*/  F2FP.SATFINITE.E4M3.F32.PACK_AB_MERGE_C R53, R71, R36, RZ ;  /* 0x000000244735723e */ /* 0x000fe200048070ff */
[----:B------:R-:W-:Y:S01]  /*1a00*/  @!P3 FMUL R45, R45, 0.5 ;  /* 0x3f0000002d2db820 */ /* 0x000fe20000400000 */
[----:B--2---:R-:W-:Y:S01]  /*1a10*/  @!P6 FMUL R12, R12, R12 ;  /* 0x0000000c0c0ce220 */ /* 0x004fe20000400000 */
[----:B----4-:R-:W-:Y:S01]  /*1a20*/  FMNMX R6, R6, R7, !PT ;  /* 0x0000000706067209 */ /* 0x010fe20007800000 */
[----:B------:R-:W2:Y:S01]  /*1a30*/  MUFU.EX2 R41, R41 ;  /* 0x0000002900297308 */ /* 0x000ea20000000800 */
[----:B------:R-:W-:Y:S02]  /*1a40*/  FSETP.GEU.AND P6, PT, R52, -126, PT ;  /* 0xc2fc00003400780b */ /* 0x000fe40003fce000 */
[C---:B------:R-:W-:Y:S02]  /*1a50*/  FSETP.NEU.AND P5, PT, R6.reuse, -INF , PT ;  /* 0xff8000000600780b */ /* 0x040fe40003fad000 */
[----:B------:R-:W-:Y:S02]  /*1a60*/  F2FP.SATFINITE.E4M3.F32.PACK_AB_MERGE_C R33, R71, R12, RZ ;  /* 0x0000000c4721723e */ /* 0x000fe400048070ff */
[----:B------:R-:W-:Y:S01]  /*1a70*/  FSEL R7, R6, RZ, P5 ;  /* 0x000000ff06077208 */ /* 0x000fe20002800000 */
[----:B------:R-:W3:Y:S01]  /*1a80*/  MUFU.EX2 R44, R44 ;  /* 0x0000002c002c7308 */ /* 0x000ee20000000800 */
[----:B------:R-:W-:Y:S01]  /*1a90*/  FSETP.GEU.AND P5, PT, R49, -126, PT ;  /* 0xc2fc00003100780b */ /* 0x000fe20003fae000 */
[----:B-1----:R-:W-:Y:S01]  /*1aa0*/  @!P1 FMUL R16, R16, R16 ;  /* 0x0000001010109220 */ /* 0x002fe20000400000 */
[----:B------:R-:W-:Y:S01]  /*1ab0*/  FSETP.GEU.AND P1, PT, R48, -126, PT ;  /* 0xc2fc00003000780b */ /* 0x000fe20003f2e000 */
[----:B------:R-:W-:Y:S01]  /*1ac0*/  FMUL R7, R7, UR6 ;  /* 0x0000000607077c20 */ /* 0x000fe20008400000 */
[----:B------:R-:W-:Y:S01]  /*1ad0*/  F2FP.SATFINITE.E4M3.F32.PACK_AB_MERGE_C R37, R71, R14, RZ ;  /* 0x0000000e4725723e */ /* 0x000fe200048070ff */
[----:B------:R-:W-:Y:S01]  /*1ae0*/  @!P6 FMUL R52, R52, 0.5 ;  /* 0x3f0000003434e820 */ /* 0x000fe20000400000 */
[----:B------:R-:W-:Y:S01]  /*1af0*/  LOP3.LUT R53, R53, 0xff, RZ, 0xc0, !PT ;  /* 0x000000ff35357812 */ /* 0x000fe200078ec0ff */
[----:B------:R-:W1:Y:S01]  /*1b00*/  MUFU.EX2 R45, R45 ;  /* 0x0000002d002d7308 */ /* 0x000e620000000800 */
[--C-:B------:R-:W-:Y:S01]  /*1b10*/  FFMA R26, R26, UR6, -R7.reuse ;  /* 0x000000061a1a7c23 */ /* 0x100fe20008000807 */
[--C-:B------:R-:W-:Y:S01]  /*1b20*/  FFMA R31, R31, UR6, -R7.reuse ;  /* 0x000000061f1f7c23 */ /* 0x100fe20008000807 */
[--C-:B------:R-:W-:Y:S01]  /*1b30*/  FFMA R27, R27, UR6, -R7.reuse ;  /* 0x000000061b1b7c23 */ /* 0x100fe20008000807 */
[----:B--2---:R-:W-:Y:S01]  /*1b40*/  @!P2 FMUL R41, R41, R41 ;  /* 0x000000292929a220 */ /* 0x004fe20000400000 */
[----:B------:R-:W-:Y:S01]  /*1b50*/  FSETP.GEU.AND P2, PT, R10, -126, PT ;  /* 0xc2fc00000a00780b */ /* 0x000fe20003f4e000 */
[----:B------:R-:W-:Y:S01]  /*1b60*/  @!P5 FMUL R49, R49, 0.5 ;  /* 0x3f0000003131d820 */ /* 0x000fe20000400000 */
[--C-:B------:R-:W-:Y:S01]  /*1b70*/  FFMA R30, R30, UR6, -R7.reuse ;  /* 0x000000061e1e7c23 */ /* 0x100fe20008000807 */
[----:B------:R-:W-:Y:S01]  /*1b80*/  @!P1 FMUL R48, R48, 0.5 ;  /* 0x3f00000030309820 */ /* 0x000fe20000400000 */
[----:B---3--:R-:W-:Y:S01]  /*1b90*/  @!P4 FMUL R44, R44, R44 ;  /* 0x0000002c2c2cc220 */ /* 0x008fe20000400000 */
[----:B------:R-:W-:Y:S01]  /*1ba0*/  FSETP.GEU.AND P4, PT, R26, -126, PT ;  /* 0xc2fc00001a00780b */ /* 0x000fe20003f8e000 */
[----:B------:R-:W2:Y:S01]  /*1bb0*/  MUFU.EX2 R52, R52 ;  /* 0x0000003400347308 */ /* 0x000ea20000000800 */
[--C-:B------:R-:W-:Y:S01]  /*1bc0*/  FFMA R34, R34, UR6, -R7.reuse ;  /* 0x0000000622227c23 */ /* 0x100fe20008000807 */
[--C-:B------:R-:W-:Y:S01]  /*1bd0*/  FFMA R35, R35, UR6, -R7.reuse ;  /* 0x0000000623237c23 */ /* 0x100fe20008000807 */
[--C-:B------:R-:W-:Y:S01]  /*1be0*/  FFMA R38, R38, UR6, -R7.reuse ;  /* 0x0000000626267c23 */ /* 0x100fe20008000807 */
[--C-:B------:R-:W-:Y:S01]  /*1bf0*/  FFMA R43, R43, UR6, -R7.reuse ;  /* 0x000000062b2b7c23 */ /* 0x100fe20008000807 */
[--C-:B------:R-:W-:Y:S01]  /*1c00*/  FFMA R39, R39, UR6, -R7.reuse ;  /* 0x0000000627277c23 */ /* 0x100fe20008000807 */
[----:B-1----:R-:W-:Y:S01]  /*1c10*/  @!P3 FMUL R45, R45, R45 ;  /* 0x0000002d2d2db220 */ /* 0x002fe20000400000 */
[----:B------:R-:W-:Y:S01]  /*1c20*/  FSETP.GEU.AND P3, PT, R27, -126, PT ;  /* 0xc2fc00001b00780b */ /* 0x000fe20003f6e000 */
[----:B------:R-:W1:Y:S01]  /*1c30*/  MUFU.EX2 R49, R49 ;  /* 0x0000003100317308 */ /* 0x000e620000000800 */
[----:B------:R-:W-:Y:S01]  /*1c40*/  @!P2 FMUL R10, R10, 0.5 ;  /* 0x3f0000000a0aa820 */ /* 0x000fe20000400000 */
[--C-:B------:R-:W-:Y:S01]  /*1c50*/  FFMA R9, R42, UR6, -R7.reuse ;  /* 0x000000062a097c23 */ /* 0x100fe20008000807 */
[--C-:B------:R-:W-:Y:S01]  /*1c60*/  FFMA R46, R46, UR6, -R7.reuse ;  /* 0x000000062e2e7c23 */ /* 0x100fe20008000807 */
[----:B------:R-:W-:Y:S01]  /*1c70*/  @!P4 FMUL R26, R26, 0.5 ;  /* 0x3f0000001a1ac820 */ /* 0x000fe20000400000 */
[--C-:B------:R-:W-:Y:S01]  /*1c80*/  FFMA R47, R47, UR6, -R7.reuse ;  /* 0x000000062f2f7c23 */ /* 0x100fe20008000807 */
[--C-:B------:R-:W-:Y:S01]  /*1c90*/  FFMA R50, R50, UR6, -R7.reuse ;  /* 0x0000000632327c23 */ /* 0x100fe20008000807 */
[--C-:B------:R-:W-:Y:S01]  /*1ca0*/  FFMA R51, R51, UR6, -R7.reuse ;  /* 0x0000000633337c23 */ /* 0x100fe20008000807 */
[----:B------:R-:W3:Y:S01]  /*1cb0*/  MUFU.EX2 R48, R48 ;  /* 0x0000003000307308 */ /* 0x000ee20000000800 */
[----:B--2---:R-:W-:Y:S01]  /*1cc0*/  @!P6 FMUL R52, R52, R52 ;  /* 0x000000343434e220 */ /* 0x004fe20000400000 */
[----:B------:R-:W-:Y:S01]  /*1cd0*/  FSETP.GEU.AND P6, PT, R34, -126, PT ;  /* 0xc2fc00002200780b */ /* 0x000fe20003fce000 */
[--C-:B------:R-:W-:Y:S01]  /*1ce0*/  FFMA R54, R54, UR6, -R7.reuse ;  /* 0x0000000636367c23 */ /* 0x100fe20008000807 */
[----:B------:R-:W-:Y:S01]  /*1cf0*/  @!P3 FMUL R27, R27, 0.5 ;  /* 0x3f0000001b1bb820 */ /* 0x000fe20000400000 */
[----:B------:R-:W-:Y:S01]  /*1d00*/  FFMA R7, R55, UR6, -R7 ;  /* 0x0000000637077c23 */ /* 0x000fe20008000807 */
[----:B------:R-:W-:Y:S01]  /*1d10*/  FADD R13, R8, R41 ;  /* 0x00000029080d7221 */ /* 0x000fe20000000000 */
[----:B------:R-:W-:Y:S01]  /*1d20*/  FADD R8, R28, R44 ;  /* 0x0000002c1c087221 */ /* 0x000fe20000000000 */
[----:B------:R-:W2:Y:S01]  /*1d30*/  MUFU.EX2 R10, R10 ;  /* 0x0000000a000a7308 */ /* 0x000ea20000000800 */
[----:B-1----:R-:W-:Y:S01]  /*1d40*/  @!P5 FMUL R49, R49, R49 ;  /* 0x000000313131d220 */ /* 0x002fe20000400000 */
[----:B------:R-:W-:Y:S01]  /*1d50*/  FSETP.GEU.AND P5, PT, R31, -126, PT ;  /* 0xc2fc00001f00780b */ /* 0x000fe20003fae000 */
[----:B------:R-:W-:Y:S01]  /*1d60*/  FADD R17, R36, R52 ;  /* 0x0000003424117221 */ /* 0x000fe20000000000 */
[----:B------:R-:W-:-:S02]  /*1d70*/  F2FP.SATFINITE.E4M3.F32.PACK_AB_MERGE_C R55, R71, R16, RZ ;  /* 0x000000104737723e */ /* 0x000fc400048070ff */
[C---:B------:R-:W-:Y:S01]  /*1d80*/  F2FP.SATFINITE.E4M3.F32.PACK_AB_MERGE_C R57, R71.reuse, R44, RZ ;  /* 0x0000002c4739723e */ /* 0x040fe200048070ff */
[----:B------:R-:W-:Y:S01]  /*1d90*/  @!P6 FMUL R34, R34, 0.5 ;  /* 0x3f0000002222e820 */ /* 0x000fe20000400000 */
[----:B------:R-:W1:Y:S01]  /*1da0*/  MUFU.EX2 R26, R26 ;  /* 0x0000001a001a7308 */ /* 0x000e620000000800 */
[----:B---3--:R-:W-:Y:S01]  /*1db0*/  @!P1 FMUL R48, R48, R48 ;  /* 0x0000003030309220 */ /* 0x008fe20000400000 */
[----:B------:R-:W-:Y:S01]  /*1dc0*/  FSETP.GEU.AND P1, PT, R30, -126, PT ;  /* 0xc2fc00001e00780b */ /* 0x000fe20003f2e000 */
[----:B------:R-:W-:Y:S01]  /*1dd0*/  FADD R8, R8, R17 ;  /* 0x0000001108087221 */ /* 0x000fe20000000000 */
[C---:B------:R-:W-:Y:S02]  /*1de0*/  F2FP.SATFINITE.E4M3.F32.PACK_AB_MERGE_C R52, R71.reuse, R52, RZ ;  /* 0x000000344734723e */ /* 0x040fe400048070ff */
[----:B------:R-:W-:Y:S01]  /*1df0*/  F2FP.SATFINITE.E4M3.F32.PACK_AB_MERGE_C R58, R71, R48, RZ ;  /* 0x00000030473a723e */ /* 0x000fe200048070ff */
[----:B------:R-:W-:Y:S01]  /*1e00*/  @!P5 FMUL R31, R31, 0.5 ;  /* 0x3f0000001f1fd820 */ /* 0x000fe20000400000 */
[----:B------:R3:W4:Y:S01]  /*1e10*/  MUFU.EX2 R18, R27 ;  /* 0x0000001b00127308 */ /* 0x0007220000000800 */
[----:B--2---:R-:W-:Y:S01]  /*1e20*/  @!P2 FMUL R10, R10, R10 ;  /* 0x0000000a0a0aa220 */ /* 0x004fe20000400000 */
[----:B------:R-:W-:-:S02]  /*1e30*/  FSETP.GEU.AND P2, PT, R35, -126, PT ;  /* 0xc2fc00002300780b */ /* 0x000fc40003f4e000 */
[C---:B------:R-:W-:Y:S02]  /*1e40*/  F2FP.SATFINITE.E4M3.F32.PACK_AB_MERGE_C R41, R71.reuse, R41, RZ ;  /* 0x000000294729723e */ /* 0x040fe400048070ff */
[----:B------:R-:W-:Y:S01]  /*1e50*/  LOP3.LUT R52, R52, 0xff, RZ, 0xc0, !PT ;  /* 0x000000ff34347812 */ /* 0x000fe200078ec0ff */
[----:B------:R-:W-:Y:S01]  /*1e60*/  @!P1 FMUL R30, R30, 0.5 ;  /* 0x3f0000001e1e9820 */ /* 0x000fe20000400000 */
[----:B------:R2:W5:Y:S01]  /*1e70*/  MUFU.EX2 R20, R31 ;  /* 0x0000001f00147308 */ /* 0x0005620000000800 */
[----:B-1----:R-:W-:Y:S01]  /*1e80*/  @!P4 FMUL R26, R26, R26 ;  /* 0x0000001a1a1ac220 */ /* 0x002fe20000400000 */
[----:B------:R-:W-:Y:S02]  /*1e90*/  FSETP.GEU.AND P4, PT, R38, -126, PT ;  /* 0xc2fc00002600780b */ /* 0x000fe40003f8e000 */
[----:B---3--:R-:W-:Y:S02]  /*1ea0*/  F2FP.SATFINITE.E4M3.F32.PACK_AB_MERGE_C R27, R71, R24, RZ ;  /* 0x00000018471b723e */ /* 0x008fe400048070ff */
[----:B------:R-:W-:Y:S01]  /*1eb0*/  LOP3.LUT R41, R41, 0xffff, RZ, 0xc0, !PT ;  /* 0x0000ffff29297812 */ /* 0x000fe200078ec0ff */
[----:B------:R-:W-:Y:S01]  /*1ec0*/  @!P2 FMUL R35, R35, 0.5 ;  /* 0x3f0000002323a820 */ /* 0x000fe20000400000 */
[----:B------:R-:W1:Y:S01]  /*1ed0*/  MUFU.EX2 R40, R40 ;  /* 0x0000002800287308 */ /* 0x000e620000000800 */
[----:B----4-:R-:W-:Y:S01]  /*1ee0*/  @!P3 FMUL R18, R18, R18 ;  /* 0x000000121212b220 */ /* 0x010fe20000400000 */
[----:B------:R-:W-:-:S02]  /*1ef0*/  FSETP.GEU.AND P3, PT, R39, -126, PT ;  /* 0xc2fc00002700780b */ /* 0x000fc40003f6e000 */
[C---:B--2---:R-:W-:Y:S02]  /*1f00*/  F2FP.SATFINITE.E4M3.F32.PACK_AB_MERGE_C R31, R71.reuse, R28, RZ ;  /* 0x0000001c471f723e */ /* 0x044fe400048070ff */
[----:B------:R-:W-:Y:S01]  /*1f10*/  F2FP.SATFINITE.E4M3.F32.PACK_AB_MERGE_C R28, R71, R18, RZ ;  /* 0x00000012471c723e */ /* 0x000fe200048070ff */
[----:B------:R-:W-:Y:S01]  /*1f20*/  @!P4 FMUL R38, R38, 0.5 ;  /* 0x3f0000002626c820 */ /* 0x000fe20000400000 */
[----:B------:R-:W2:Y:S01]  /*1f30*/  MUFU.EX2 R30, R30 ;  /* 0x0000001e001e7308 */ /* 0x000ea20000000800 */
[----:B-----5:R-:W-:Y:S01]  /*1f40*/  @!P5 FMUL R20, R20, R20 ;  /* 0x000000141414d220 */ /* 0x020fe20000400000 */
[----:B------:R-:W-:Y:S02]  /*1f50*/  FSETP.GEU.AND P5, PT, R43, -126, PT ;  /* 0xc2fc00002b00780b */ /* 0x000fe40003fae000 */
[----:B------:R-:W-:Y:S02]  /*1f60*/  LOP3.LUT R31, R31, 0xff, RZ, 0xc0, !PT ;  /* 0x000000ff1f1f7812 */ /* 0x000fe400078ec0ff */
[----:B------:R-:W-:Y:S01]  /*1f70*/  LOP3.LUT R27, R27, 0xff, RZ, 0xc0, !PT ;  /* 0x000000ff1b1b7812 */ /* 0x000fe200078ec0ff */
[----:B------:R-:W-:Y:S01]  /*1f80*/  @!P3 FMUL R39, R39, 0.5 ;  /* 0x3f0000002727b820 */ /* 0x000fe20000400000 */
[----:B------:R3:W4:Y:S01]  /*1f90*/  MUFU.EX2 R22, R35 ;  /* 0x0000002300167308 */ /* 0x0007220000000800 */
[----:B-1----:R-:W-:Y:S01]  /*1fa0*/  @!P0 FMUL R40, R40, R40 ;  /* 0x0000002828288220 */ /* 0x002fe20000400000 */
[----:B------:R-:W-:-:S02]  /*1fb0*/  FSETP.GEU.AND P0, PT, R46, -126, PT ;  /* 0xc2fc00002e00780b */ /* 0x000fc40003f0e000 */
[----:B------:R-:W-:Y:S02]  /*1fc0*/  LOP3.LUT R28, R28, 0xffff, RZ, 0xc0, !PT ;  /* 0x0000ffff1c1c7812 */ /* 0x000fe400078ec0ff */
[----:B------:R-:W-:Y:S01]  /*1fd0*/  F2FP.SATFINITE.E4M3.F32.PACK_AB_MERGE_C R56, R71, R40, RZ ;  /* 0x000000284738723e */ /* 0x000fe200048070ff */
[----:B------:R-:W-:Y:S01]  /*1fe0*/  @!P5 FMUL R43, R43, 0.5 ;  /* 0x3f0000002b2bd820 */ /* 0x000fe20000400000 */
[----:B------:R1:W5:Y:S01]  /*1ff0*/  MUFU.EX2 R42, R39 ;  /* 0x00000027002a7308 */ /* 0x0003620000000800 */
[----:B--2---:R-:W-:Y:S01]  /*2000*/  @!P1 FMUL R30, R30, R30 ;  /* 0x0000001e1e1e9220 */ /* 0x004fe20000400000 */
[----:B------:R-:W-:Y:S01]  /*2010*/  FSETP.GEU.AND P1, PT, R9, -126, PT ;  /* 0xc2fc00000900780b */ /* 0x000fe20003f2e000 */
[----:B------:R-:W-:Y:S01]  /*2020*/  IMAD.SHL.U32 R28, R28, 0x1000000, RZ ;  /* 0x010000001c1c7824 */ /* 0x000fe200078e00ff */
[----:B---3--:R-:W-:Y:S02]  /*2030*/  F2FP.SATFINITE.E4M3.F32.PACK_AB_MERGE_C R35, R71, R32, RZ ;  /* 0x000000204723723e */ /* 0x008fe400048070ff */
[----:B------:R-:W-:Y:S01]  /*2040*/  LOP3.LUT R56, R56, 0xff, RZ, 0xc0, !PT ;  /* 0x000000ff38387812 */ /* 0x000fe200078ec0ff */
[----:B------:R-:W-:Y:S01]  /*2050*/  @!P0 FMUL R46, R46, 0.5 ;  /* 0x3f0000002e2e8820 */ /* 0x000fe20000400000 */
[----:B------:R-:W2:Y:S01]  /*2060*/  MUFU.EX2 R34, R34 ;  /* 0x0000002200227308 */ /* 0x000ea20000000800 */
[----:B----4-:R-:W-:Y:S01]  /*2070*/  @!P2 FMUL R22, R22, R22 ;  /* 0x000000161616a220 */ /* 0x010fe20000400000 */
[----:B------:R-:W-:-:S02]  /*2080*/  FSETP.GEU.AND P2, PT, R47, -126, PT ;  /* 0xc2fc00002f00780b */ /* 0x000fc40003f4e000 */
[----:B------:R-:W-:Y:S02]  /*2090*/  LOP3.LUT R35, R35, 0xff, RZ, 0xc0, !PT ;  /* 0x000000ff23237812 */ /* 0x000fe400078ec0ff */
[----:B-1----:R-:W-:Y:S01]  /*20a0*/  F2FP.SATFINITE.E4M3.F32.PACK_AB_MERGE_C R39, R71, R22, RZ ;  /* 0x000000164727723e */ /* 0x002fe200048070ff */
[----:B------:R-:W-:Y:S01]  /*20b0*/  @!P1 FMUL R9, R9, 0.5 ;  /* 0x3f00000009099820 */ /* 0x000fe20000400000 */
[----:B------:R-:W1:Y:S01]  /*20c0*/  MUFU.EX2 R38, R38 ;  /* 0x0000002600267308 */ /* 0x000e620000000800 */
[----:B-----5:R-:W-:Y:S01]  /*20d0*/  @!P3 FMUL R42, R42, R42 ;  /* 0x0000002a2a2ab220 */ /* 0x020fe20000400000 */
[----:B------:R-:W-:Y:S02]  /*20e0*/  FSETP.GEU.AND P3, PT, R51, -126, PT ;  /* 0xc2fc00003300780b */ /* 0x000fe40003f6e000 */
[----:B------:R-:W-:Y:S02]  /*20f0*/  LOP3.LUT R39, R39, 0xffff, RZ, 0xc0, !PT ;  /* 0x0000ffff27277812 */ /* 0x000fe400078ec0ff */
[----:B------:R-:W-:Y:S01]  /*2100*/  PRMT R41, R41, 0x7604, R56 ;  /* 0x0000760429297816 */ /* 0x000fe20000000038 */
[----:B------:R-:W-:Y:S01]  /*2110*/  @!P2 FMUL R47, R47, 0.5 ;  /* 0x3f0000002f2fa820 */ /* 0x000fe20000400000 */
[----:B------:R-:W3:Y:S01]  /*2120*/  MUFU.EX2 R43, R43 ;  /* 0x0000002b002b7308 */ /* 0x000ee20000000800 */
[----:B--2---:R-:W-:Y:S01]  /*2130*/  @!P6 FMUL R34, R34, R34 ;  /* 0x000000222222e220 */ /* 0x004fe20000400000 */
[----:B------:R-:W-:-:S02]  /*2140*/  FSETP.GEU.AND P6, PT, R54, -126, PT ;  /* 0xc2fc00003600780b */ /* 0x000fc40003fce000 */
[----:B------:R-:W-:Y:S02]  /*2150*/  LOP3.LUT R57, R57, 0xff, RZ, 0xc0, !PT ;  /* 0x000000ff39397812 */ /* 0x000fe400078ec0ff */
[----:B------:R-:W-:Y:S01]  /*2160*/  F2FP.SATFINITE.E4M3.F32.PACK_AB_MERGE_C R36, R71, R34, RZ ;  /* 0x000000224724723e */ /* 0x000fe200048070ff */
[----:B------:R-:W-:Y:S01]  /*2170*/  @!P3 FMUL R51, R51, 0.5 ;  /* 0x3f0000003333b820 */ /* 0x000fe20000400000 */
[----:B------:R-:W2:Y:S01]  /*2180*/  MUFU.EX2 R9, R9 ;  /* 0x0000000900097308 */ /* 0x000ea20000000800 */
[----:B-1----:R-:W-:Y:S01]  /*2190*/  @!P4 FMUL R38, R38, R38 ;  /* 0x000000262626c220 */ /* 0x002fe20000400000 */
[----:B------:R-:W-:Y:S02]  /*21a0*/  FSETP.GEU.AND P4, PT, R50, -126, PT ;  /* 0xc2fc00003200780b */ /* 0x000fe40003f8e000 */
[----:B------:R-:W-:-:S03]  /*21b0*/  LOP3.LUT R58, R58, 0xff, RZ, 0xc0, !PT ;  /* 0x000000ff3a3a7812 */ /* 0x000fc600078ec0ff */
[----:B------:R-:W-:Y:S01]  /*21c0*/  @!P6 FMUL R54, R54, 0.5 ;  /* 0x3f0000003636e820 */ /* 0x000fe20000400000 */
[----:B------:R-:W1:Y:S01]  /*21d0*/  MUFU.EX2 R46, R46 ;  /* 0x0000002e002e7308 */ /* 0x000e620000000800 */
[----:B---3--:R-:W-:Y:S01]  /*21e0*/  @!P5 FMUL R43, R43, R43 ;  /* 0x0000002b2b2bd220 */ /* 0x008fe20000400000 */
[----:B------:R-:W-:-:S03]  /*21f0*/  FSETP.GEU.AND P5, PT, R7, -126, PT ;  /* 0xc2fc00000700780b */ /* 0x000fc60003fae000 */
[----:B------:R-:W-:Y:S01]  /*2200*/  FADD R19, R18, R43 ;  /* 0x0000002b12137221 */ /* 0x000fe20000000000 */
[----:B------:R-:W-:Y:S01]  /*2210*/  F2FP.SATFINITE.E4M3.F32.PACK_AB_MERGE_C R43, R71, R43, RZ ;  /* 0x0000002b472b723e */ /* 0x000fe200048070ff */
[----:B------:R-:W-:Y:S01]  /*2220*/  @!P4 FMUL R50, R50, 0.5 ;  /* 0x3f0000003232c820 */ /* 0x000fe20000400000 */
[----:B------:R-:W3:Y:S01]  /*2230*/  MUFU.EX2 R47, R47 ;  /* 0x0000002f002f7308 */ /* 0x000ee20000000800 */
[----:B--2---:R-:W-:Y:S01]  /*2240*/  @!P1 FMUL R9, R9, R9 ;  /* 0x0000000909099220 */ /* 0x004fe20000400000 */
[----:B------:R-:W-:Y:S01]  /*2250*/  ISETP.GT.U32.AND P1, PT, R11, 0x1, PT ;  /* 0x000000010b00780c */ /* 0x000fe20003f24070 */
[----:B------:R-:W-:Y:S01]  /*2260*/  FADD R11, R24, R40 ;  /* 0x00000028180b7221 */ /* 0x000fe20000000000 */
[----:B------:R-:W-:Y:S01]  /*2270*/  FADD R24, R14, R49 ;  /* 0x000000310e187221 */ /* 0x000fe20000000000 */
[----:B------:R-:W-:Y:S01]  /*2280*/  FADD R14, R16, R10 ;  /* 0x0000000a100e7221 */ /* 0x000fe20000000000 */
[----:B------:R-:W-:Y:S01]  /*2290*/  FADD R16, R26, R9 ;  /* 0x000000091a107221 */ /* 0x000fe20000000000 */
[----:B------:R-:W-:Y:S01]  /*22a0*/  @!P5 FMUL R7, R7, 0.5 ;  /* 0x3f0000000707d820 */ /* 0x000fe20000400000 */
[----:B------:R-:W2:Y:S01]  /*22b0*/  MUFU.EX2 R51, R51 ;  /* 0x0000003300337308 */ /* 0x000ea20000000800 */
[----:B-1----:R-:W-:Y:S01]  /*22c0*/  @!P0 FMUL R46, R46, R46 ;  /* 0x0000002e2e2e8220 */ /* 0x002fe20000400000 */
[----:B------:R-:W-:Y:S01]  /*22d0*/  ISETP.NE.AND P0, PT, R15, RZ, PT ;  /* 0x000000ff0f00720c */ /* 0x000fe20003f05270 */
[----:B------:R-:W-:Y:S01]  /*22e0*/  FADD R15, R12, R45 ;  /* 0x0000002d0c0f7221 */ /* 0x000fe20000000000 */
[----:B------:R-:W-:Y:S01]  /*22f0*/  FADD R12, R32, R48 ;  /* 0x00000030200c7221 */ /* 0x000fe20000000000 */
[C---:B------:R-:W-:Y:S01]  /*2300*/  F2FP.SATFINITE.E4M3.F32.PACK_AB_MERGE_C R32, R71.reuse, R20, RZ ;  /* 0x000000144720723e */ /* 0x040fe200048070ff */
[----:B------:R-:W-:Y:S01]  /*2310*/  FADD R18, R30, R46 ;  /* 0x0000002e1e127221 */ /* 0x000fe20000000000 */
[----:B------:R-:W-:Y:S01]  /*2320*/  F2FP.SATFINITE.E4M3.F32.PACK_AB_MERGE_C R44, R71, R9, RZ ;  /* 0x00000009472c723e */ /* 0x000fe200048070ff */
[----:B------:R-:W1:Y:S01]  /*2330*/  MUFU.EX2 R50, R50 ;  /* 0x0000003200327308 */ /* 0x000e620000000800 */
[----:B---3--:R-:W-:Y:S01]  /*2340*/  @!P2 FMUL R47, R47, R47 ;  /* 0x0000002f2f2fa220 */ /* 0x008fe20000400000 */
[----:B------:R-:W-:Y:S01]  /*2350*/  F2FP.SATFINITE.E4M3.F32.PACK_AB_MERGE_C R9, R71, R10, RZ ;  /* 0x0000000a4709723e */ /* 0x000fe200048070ff */
[----:B------:R-:W-:Y:S01]  /*2360*/  FADD R13, R13, R24 ;  /* 0x000000180d0d7221 */ /* 0x000fe20000000000 */
[C---:B------:R-:W-:Y:S01]  /*2370*/  F2FP.SATFINITE.E4M3.F32.PACK_AB_MERGE_C R45, R71.reuse, R45, RZ ;  /* 0x0000002d472d723e */ /* 0x040fe200048070ff */
[----:B------:R-:W-:Y:S01]  /*2380*/  FADD R21, R20, R47 ;  /* 0x0000002f14157221 */ /* 0x000fe20000000000 */
[----:B------:R-:W-:Y:S01]  /*2390*/  F2FP.SATFINITE.E4M3.F32.PACK_AB_MERGE_C R49, R71, R49, RZ ;  /* 0x000000314731723e */ /* 0x000fe200048070ff */
[----:B------:R-:W-:Y:S01]  /*23a0*/  IMAD.U32 R44, R44, 0x10000, RZ ;  /* 0x000100002c2c7824 */ /* 0x000fe200078e00ff */
[----:B------:R-:W3:Y:S01]  /*23b0*/  MUFU.EX2 R54, R54 ;  /* 0x0000003600367308 */ /* 0x000ee20000000800 */
[----:B--2---:R-:W-:Y:S01]  /*23c0*/  @!P3 FMUL R51, R51, R51 ;  /* 0x000000333333b220 */ /* 0x004fe20000400000 */
[----:B------:R-:W-:Y:S01]  /*23d0*/  F2FP.SATFINITE.E4M3.F32.PACK_AB_MERGE_C R26, R71, R26, RZ ;  /* 0x0000001a471a723e */ /* 0x000fe200048070ff */
[----:B------:R-:W-:Y:S01]  /*23e0*/  FADD R14, R15, R14 ;  /* 0x0000000e0f0e7221 */ /* 0x000fe20000000000 */
[C---:B------:R-:W-:Y:S01]  /*23f0*/  F2FP.SATFINITE.E4M3.F32.PACK_AB_MERGE_C R30, R71.reuse, R30, RZ ;  /* 0x0000001e471e723e */ /* 0x040fe200048070ff */
[----:B------:R-:W-:Y:S01]  /*2400*/  FADD R20, R22, R51 ;  /* 0x0000003316147221 */ /* 0x000fe20000000000 */
[----:B------:R-:W-:Y:S01]  /*2410*/  F2FP.SATFINITE.E4M3.F32.PACK_AB_MERGE_C R40, R71, R38, RZ ;  /* 0x000000264728723e */ /* 0x000fe200048070ff */
[----:B------:R-:W-:Y:S01]  /*2420*/  FADD R14, R13, R14 ;  /* 0x0000000e0d0e7221 */ /* 0x000fe20000000000 */
[----:B------:R-:W2:Y:S01]  /*2430*/  MUFU.EX2 R7, R7 ;  /* 0x0000000700077308 */ /* 0x000ea20000000800 */
[----:B-1----:R-:W-:Y:S01]  /*2440*/  @!P4 FMUL R50, R50, R50 ;  /* 0x000000323232c220 */ /* 0x002fe20000400000 */
[----:B------:R-:W-:Y:S01]  /*2450*/  F2FP.SATFINITE.E4M3.F32.PACK_AB_MERGE_C R48, R71, R46, RZ ;  /* 0x0000002e4730723e */ /* 0x000fe200048070ff */
[----:B------:R-:W-:Y:S01]  /*2460*/  FADD R19, R19, R20 ;  /* 0x0000001413137221 */ /* 0x000fe20000000000 */
[C---:B------:R-:W-:Y:S01]  /*2470*/  F2FP.SATFINITE.E4M3.F32.PACK_AB_MERGE_C R47, R71.reuse, R47, RZ ;  /* 0x0000002f472f723e */ /* 0x040fe200048070ff */
[----:B------:R-:W-:Y:S01]  /*2480*/  FADD R23, R34, R50 ;  /* 0x0000003222177221 */ /* 0x000fe20000000000 */
[----:B------:R-:W-:-:S02]  /*2490*/  F2FP.SATFINITE.E4M3.F32.PACK_AB_MERGE_C R50, R71, R50, RZ ;  /* 0x000000324732723e */ /* 0x000fc400048070ff */
[----:B------:R-:W-:Y:S01]  /*24a0*/  F2FP.SATFINITE.E4M3.F32.PACK_AB_MERGE_C R51, R71, R51, RZ ;  /* 0x000000334733723e */ /* 0x000fe200048070ff */
[----:B---3--:R-:W-:Y:S01]  /*24b0*/  @!P6 FMUL R54, R54, R54 ;  /* 0x000000363636e220 */ /* 0x008fe20000400000 */
[----:B------:R-:W-:Y:S01]  /*24c0*/  LOP3.LUT R10, R29, 0xffff, RZ, 0xc0, !PT ;  /* 0x0000ffff1d0a7812 */ /* 0x000fe200078ec0ff */
[----:B------:R-:W-:Y:S01]  /*24d0*/  IMAD.U32 R29, R40, 0x10000, RZ ;  /* 0x00010000281d7824 */ /* 0x000fe200078e00ff */
[----:B------:R-:W-:Y:S01]  /*24e0*/  LOP3.LUT R34, R37, 0xffff, RZ, 0xc0, !PT ;  /* 0x0000ffff25227812 */ /* 0x000fe200078ec0ff */
[----:B------:R-:W-:Y:S01]  /*24f0*/  FADD R25, R38, R54 ;  /* 0x0000003626197221 */ /* 0x000fe20000000000 */
[----:B------:R-:W-:Y:S01]  /*2500*/  F2FP.SATFINITE.E4M3.F32.PACK_AB_MERGE_C R54, R71, R54, RZ ;  /* 0x000000364736723e */ /* 0x000fe200048070ff */
[----:B------:R-:W-:Y:S01]  /*2510*/  IMAD.U32 R50, R50, 0x10000, RZ ;  /* 0x0001000032327824 */ /* 0x000fe200078e00ff */
[----:B------:R-:W-:Y:S01]  /*2520*/  LOP3.LUT R43, R43, 0xffff, RZ, 0xc0, !PT ;  /* 0x0000ffff2b2b7812 */ /* 0x000fe200078ec0ff */
[----:B--2---:R-:W-:Y:S01]  /*2530*/  @!P5 FMUL R7, R7, R7 ;  /* 0x000000070707d220 */ /* 0x004fe20000400000 */
[----:B------:R-:W-:Y:S01]  /*2540*/  PRMT R10, R10, 0x7604, R27 ;  /* 0x000076040a0a7816 */ /* 0x000fe2000000001b */
[----:B------:R-:W-:Y:S01]  /*2550*/  IMAD.U32 R27, R36, 0x10000, RZ ;  /* 0x00010000241b7824 */ /* 0x000fe200078e00ff */
[----:B------:R-:W-:Y:S01]  /*2560*/  LOP3.LUT R38, R55, 0xffff, RZ, 0xc0, !PT ;  /* 0x0000ffff37267812 */ /* 0x000fe200078ec0ff */
[----:B------:R-:W-:Y:S01]  /*2570*/  FADD R22, R42, R7 ;  /* 0x000000072a167221 */ /* 0x000fe20000000000 */
[C---:B------:R-:W-:Y:S01]  /*2580*/  F2FP.SATFINITE.E4M3.F32.PACK_AB_MERGE_C R42, R71.reuse, R42, RZ ;  /* 0x0000002a472a723e */ /* 0x040fe200048070ff */
[----:B------:R-:W-:Y:S01]  /*2590*/  FADD R16, R16, R23 ;  /* 0x0000001710107221 */ /* 0x000fe20000000000 */
[----:B------:R-:W-:Y:S01]  /*25a0*/  F2FP.SATFINITE.E4M3.F32.PACK_AB_MERGE_C R71, R71, R7, RZ ;  /* 0x000000074747723e */ /* 0x000fe200048070ff */
[----:B------:R-:W-:Y:S01]  /*25b0*/  FADD R7, R11, R12 ;  /* 0x0000000c0b077221 */ /* 0x000fe20000000000 */
[----:B------:R-:W-:Y:S01]  /*25c0*/  LOP3.LUT R11, R9, 0xffff, RZ, 0xc0, !PT ;  /* 0x0000ffff090b7812 */ /* 0x000fe200078ec0ff */
[----:B------:R-:W-:Y:S01]  /*25d0*/  IMAD.U32 R9, R26, 0x10000, RZ ;  /* 0x000100001a097824 */ /* 0x000fe200078e00ff */
[----:B------:R-:W-:Y:S01]  /*25e0*/  LOP3.LUT R12, R33, 0xffff, RZ, 0xc0, !PT ;  /* 0x0000ffff210c7812 */ /* 0x000fe200078ec0ff */
[----:B------:R-:W-:Y:S01]  /*25f0*/  IMAD.U32 R33, R54, 0x10000, RZ ;  /* 0x0001000036217824 */ /* 0x000fe200078e00ff */
[----:B------:R-:W-:Y:S01]  /*2600*/  PRMT R52, R11, 0x7604, R52 ;  /* 0x000076040b347816 */ /* 0x000fe20000000034 */
[----:B------:R-:W-:Y:S01]  /*2610*/  IMAD.U32 R11, R30, 0x10000, RZ ;  /* 0x000100001e0b7824 */ /* 0x000fe200078e00ff */
[----:B------:R-:W-:Y:S01]  /*2620*/  PRMT R12, R12, 0x7604, R31 ;  /* 0x000076040c0c7816 */ /* 0x000fe2000000001f */
[----:B------:R-:W-:Y:S01]  /*2630*/  IMAD.U32 R31, R48, 0x10000, RZ ;  /* 0x00010000301f7824 */ /* 0x000fe200078e00ff */
[----:B------:R-:W-:Y:S01]  /*2640*/  LOP3.LUT R32, R32, 0xffff, RZ, 0xc0, !PT ;  /* 0x0000ffff20207812 */ /* 0x000fe200078ec0ff */
[----:B------:R-:W-:Y:S01]  /*2650*/  FADD R25, R18, R25 ;  /* 0x0000001912197221 */ /* 0x000fe20000000000 */
[----:B------:R-:W-:Y:S01]  /*2660*/  PRMT R34, R34, 0x7604, R35 ;  /* 0x0000760422227816 */ /* 0x000fe20000000023 */
[----:B------:R-:W-:Y:S01]  /*2670*/  FADD R22, R21, R22 ;  /* 0x0000001615167221 */ /* 0x000fe20000000000 */
[----:B------:R-:W-:Y:S01]  /*2680*/  LOP3.LUT R46, R45, 0xffff, RZ, 0xc0, !PT ;  /* 0x0000ffff2d2e7812 */ /* 0x000fe200078ec0ff */
[----:B------:R-:W-:Y:S01]  /*2690*/  IMAD.SHL.U32 R32, R32, 0x1000000, RZ ;  /* 0x0100000020207824 */ /* 0x000fe200078e00ff */
[----:B------:R-:W-:Y:S01]  /*26a0*/  LOP3.LUT R42, R42, 0xffff, RZ, 0xc0, !PT ;  /* 0x0000ffff2a2a7812 */ /* 0x000fe200078ec0ff */
[----:B------:R-:W-:Y:S01]  /*26b0*/  FADD R16, R16, R25 ;  /* 0x0000001910107221 */ /* 0x000fe20000000000 */
[----:B------:R-:W-:Y:S01]  /*26c0*/  LOP3.LUT R49, R49, 0xffff, RZ, 0xc0, !PT ;  /* 0x0000ffff31317812 */ /* 0x000fe200078ec0ff */
[----:B------:R-:W-:Y:S01]  /*26d0*/  FADD R19, R19, R22 ;  /* 0x0000001613137221 */ /* 0x000fe20000000000 */
[----:B------:R-:W-:Y:S01]  /*26e0*/  LOP3.LUT R11, R12, 0xff0000, R11, 0xf8, !PT ;  /* 0x00ff00000c0b7812 */ /* 0x000fe200078ef80b */
[----:B------:R-:W-:Y:S01]  /*26f0*/  IMAD.SHL.U32 R12, R43, 0x1000000, RZ ;  /* 0x010000002b0c7824 */ /* 0x000fe200078e00ff */
[----:B------:R-:W-:Y:S01]  /*2700*/  PRMT R38, R38, 0x7604, R53 ;  /* 0x0000760426267816 */ /* 0x000fe20000000035 */
[----:B------:R-:W-:Y:S01]  /*2710*/  IMAD.SHL.U32 R42, R42, 0x1000000, RZ ;  /* 0x010000002a2a7824 */ /* 0x000fe200078e00ff */
[----:B------:R-:W-:Y:S01]  /*2720*/  LOP3.LUT R9, R10, 0xff0000, R9, 0xf8, !PT ;  /* 0x00ff00000a097812 */ /* 0x000fe200078ef809 */
[----:B------:R-:W-:Y:S01]  /*2730*/  IMAD.SHL.U32 R10, R39, 0x1000000, RZ ;  /* 0x01000000270a7824 */ /* 0x000fe200078e00ff */
[----:B------:R-:W-:-:S02]  /*2740*/  LOP3.LUT R47, R47, 0xffff, RZ, 0xc0, !PT ;  /* 0x0000ffff2f2f7812 */ /* 0x000fc400078ec0ff */
[----:B------:R-:W-:Y:S02]  /*2750*/  LOP3.LUT R41, R41, 0xff0000, R44, 0xf8, !PT ;  /* 0x00ff000029297812 */ /* 0x000fe400078ef82c */
[----:B------:R-:W-:Y:S01]  /*2760*/  LOP3.LUT R51, R51, 0xffff, RZ, 0xc0, !PT ;  /* 0x0000ffff33337812 */ /* 0x000fe200078ec0ff */
[----:B------:R-:W-:Y:S01]  /*2770*/  IMAD.SHL.U32 R26, R47, 0x1000000, RZ ;  /* 0x010000002f1a7824 */ /* 0x000fe200078e00ff */
[----:B------:R-:W-:Y:S02]  /*2780*/  LOP3.LUT R71, R71, 0xffff, RZ, 0xc0, !PT ;  /* 0x0000ffff47477812 */ /* 0x000fe400078ec0ff */
[----:B------:R-:W-:Y:S02]  /*2790*/  PRMT R46, R46, 0x7604, R57 ;  /* 0x000076042e2e7816 */ /* 0x000fe40000000039 */
[----:B------:R-:W-:Y:S02]  /*27a0*/  LOP3.LUT R27, R34, 0xff0000, R27, 0xf8, !PT ;  /* 0x00ff0000221b7812 */ /* 0x000fe400078ef81b */
[----:B------:R-:W-:-:S02]  /*27b0*/  PRMT R49, R49, 0x7604, R58 ;  /* 0x0000760431317816 */ /* 0x000fc4000000003a */
[----:B------:R-:W-:Y:S02]  /*27c0*/  LOP3.LUT R29, R38, 0xff0000, R29, 0xf8, !PT ;  /* 0x00ff0000261d7812 */ /* 0x000fe400078ef81d */
[----:B------:R-:W-:Y:S01]  /*27d0*/  LOP3.LUT R9, R9, R28, RZ, 0xfc, !PT ;  /* 0x0000001c09097212 */ /* 0x000fe200078efcff */
[----:B------:R-:W-:Y:S01]  /*27e0*/  IMAD.SHL.U32 R28, R71, 0x1000000, RZ ;  /* 0x01000000471c7824 */ /* 0x000fe200078e00ff */
[----:B------:R-:W-:Y:S01]  /*27f0*/  LOP3.LUT R41, R41, R12, RZ, 0xfc, !PT ;  /* 0x0000000c29297212 */ /* 0x000fe200078efcff */
[----:B------:R-:W-:Y:S01]  /*2800*/  IMAD.SHL.U32 R12, R51, 0x1000000, RZ ;  /* 0x01000000330c7824 */ /* 0x000fe200078e00ff */
[----:B------:R-:W-:Y:S02]  /*2810*/  LOP3.LUT R31, R46, 0xff0000, R31, 0xf8, !PT ;  /* 0x00ff00002e1f7812 */ /* 0x000fe400078ef81f */
[----:B------:R-:W-:Y:S01]  /*2820*/  LOP3.LUT R32, R11, R32, RZ, 0xfc, !PT ;  /* 0x000000200b207212 */ /* 0x000fe200078efcff */
[----:B------:R-:W-:Y:S01]  /*2830*/  IMAD.MOV.U32 R11, RZ, RZ, 0x3021 ;  /* 0x00003021ff0b7424 */ /* 0x000fe200078e00ff */
[----:B------:R-:W-:Y:S01]  /*2840*/  LOP3.LUT R10, R27, R10, RZ, 0xfc, !PT ;  /* 0x0000000a1b0a7212 */ /* 0x000fe200078efcff */
[----:B------:R-:W-:Y:S01]  /*2850*/  IMAD.MOV.U32 R27, RZ, RZ, 0x2130 ;  /* 0x00002130ff1b7424 */ /* 0x000fe200078e00ff */
[----:B------:R-:W-:-:S02]  /*2860*/  LOP3.LUT R49, R49, 0xff0000, R50, 0xf8, !PT ;  /* 0x00ff000031317812 */ /* 0x000fc400078ef832 */
[----:B------:R-:W-:Y:S02]  /*2870*/  LOP3.LUT R33, R52, 0xff0000, R33, 0xf8, !PT ;  /* 0x00ff000034217812 */ /* 0x000fe400078ef821 */
[----:B------:R-:W-:Y:S02]  /*2880*/  LOP3.LUT R29, R29, R42, RZ, 0xfc, !PT ;  /* 0x0000002a1d1d7212 */ /* 0x000fe400078efcff */
[----:B------:R-:W-:Y:S02]  /*2890*/  LOP3.LUT R26, R31, R26, RZ, 0xfc, !PT ;  /* 0x0000001a1f1a7212 */ /* 0x000fe400078efcff */
[----:B------:R-:W-:Y:S02]  /*28a0*/  SEL R30, R32, R9, P1 ;  /* 0x00000009201e7207 */ /* 0x000fe40000800000 */
[----:B------:R-:W-:Y:S02]  /*28b0*/  LOP3.LUT R49, R49, R12, RZ, 0xfc, !PT ;  /* 0x0000000c31317212 */ /* 0x000fe400078efcff */
[----:B------:R-:W-:-:S02]  /*28c0*/  LOP3.LUT R28, R33, R28, RZ, 0xfc, !PT ;  /* 0x0000001c211c7212 */ /* 0x000fc400078efcff */
[----:B------:R-:W-:Y:S02]  /*28d0*/  SEL R9, R9, R32, P1 ;  /* 0x0000002009097207 */ /* 0x000fe40000800000 */
[-C--:B------:R-:W-:Y:S02]  /*28e0*/  SHF.R.U32.HI R11, RZ, R0.reuse, R11 ;  /* 0x00000000ff0b7219 */ /* 0x080fe4000001160b */
[----:B------:R-:W-:Y:S02]  /*28f0*/  SHF.R.U32.HI R12, RZ, R0, R27 ;  /* 0x00000000ff0c7219 */ /* 0x000fe4000001161b */
[----:B------:R-:W-:Y:S02]  /*2900*/  SEL R32, R29, R10, P1 ;  /* 0x0000000a1d207207 */ /* 0x000fe40000800000 */
[----:B------:R-:W-:Y:S02]  /*2910*/  SEL R29, R10, R29, P1 ;  /* 0x0000001d0a1d7207 */ /* 0x000fe40000800000 */
[----:B------:R-:W-:-:S02]  /*2920*/  SEL R10, R26, R41, P1 ;  /* 0x000000291a0a7207 */ /* 0x000fc40000800000 */
[----:B------:R-:W-:Y:S02]  /*2930*/  SEL R41, R41, R26, P1 ;  /* 0x0000001a29297207 */ /* 0x000fe40000800000 */
[----:B------:R-:W-:Y:S02]  /*2940*/  SEL R34, R28, R49, P1 ;  /* 0x000000311c227207 */ /* 0x000fe40000800000 */
[----:B------:R-:W-:Y:S02]  /*2950*/  LOP3.LUT R11, R11, 0xf, RZ, 0xc0, !PT ;  /* 0x0000000f0b0b7812 */ /* 0x000fe400078ec0ff */
[----:B------:R-:W-:Y:S02]  /*2960*/  LOP3.LUT R12, R12, 0xf, RZ, 0xc0, !PT ;  /* 0x0000000f0c0c7812 */ /* 0x000fe400078ec0ff */
[----:B------:R-:W-:Y:S01]  /*2970*/  SEL R49, R49, R28, P1 ;  /* 0x0000001c31317207 */ /* 0x000fe20000800000 */
[----:B------:R1:W-:Y:S04]  /*2980*/  SHFL.IDX PT, R26, R10, R11, 0x1c1f ;  /* 0x001c1f0b0a1a7589 */ /* 0x0003e800000e0000 */
[----:B------:R-:W2:Y:S04]  /*2990*/  SHFL.IDX PT, R41, R41, R12, 0x1c1f ;  /* 0x001c1f0c29297589 */ /* 0x000ea800000e0000 */
[----:B------:R-:W-:Y:S01]  /*29a0*/  SHFL.IDX PT, R30, R30, R11, 0x1c1f ;  /* 0x001c1f0b1e1e7589 */ /* 0x000fe200000e0000 */
[----:B-1----:R-:W-:-:S03]  /*29b0*/  FADD R10, R16, R19 ;  /* 0x00000013100a7221 */ /* 0x002fc60000000000 */
[----:B------:R1:W3:Y:S04]  /*29c0*/  SHFL.IDX PT, R27, R9, R12, 0x1c1f ;  /* 0x001c1f0c091b7589 */ /* 0x0002e800000e0000 */
[----:B------:R-:W-:Y:S04]  /*29d0*/  SHFL.IDX PT, R32, R32, R11, 0x1c1f ;  /* 0x001c1f0b20207589 */ /* 0x000fe800000e0000 */
[----:B------:R-:W4:Y:S01]  /*29e0*/  SHFL.IDX PT, R29, R29, R12, 0x1c1f ;  /* 0x001c1f0c1d1d7589 */ /* 0x000f2200000e0000 */
[----:B-1----:R-:W-:Y:S01]  /*29f0*/  FADD R9, R7, R8 ;  /* 0x0000000807097221 */ /* 0x002fe20000000000 */
[----:B------:R-:W-:-:S02]  /*2a00*/  IMAD.MOV.U32 R7, RZ, RZ, 0x1054 ;  /* 0x00001054ff077424 */ /* 0x000fc400078e00ff */
[----:B------:R-:W-:Y:S01]  /*2a10*/  SHFL.IDX PT, R34, R34, R11, 0x1c1f ;  /* 0x001c1f0b22227589 */ /* 0x000fe200000e0000 */
[----:B------:R-:W-:Y:S02]  /*2a20*/  IMAD.MOV.U32 R8, RZ, RZ, 0x3276 ;  /* 0x00003276ff087424 */ /* 0x000fe400078e00ff */
[----:B------:R-:W-:Y:S01]  /*2a30*/  FADD R9, R9, R14 ;  /* 0x0000000e09097221 */ /* 0x000fe20000000000 */
[----:B------:R-:W1:Y:S01]  /*2a40*/  SHFL.IDX PT, R49, R49, R12, 0x1c1f ;  /* 0x001c1f0c31317589 */ /* 0x000e6200000e0000 */
[----:B------:R-:W-:Y:S02]  /*2a50*/  SEL R7, R7, 0x5410, P1 ;  /* 0x0000541007077807 */ /* 0x000fe40000800000 */
[----:B------:R-:W-:Y:S02]  /*2a60*/  SEL R8, R8, 0x7632, P1 ;  /* 0x0000763208087807 */ /* 0x000fe40000800000 */
[C-C-:B--2---:R-:W-:Y:S02]  /*2a70*/  PRMT R40, R26.reuse, R7, R41.reuse ;  /* 0x000000071a287216 */ /* 0x144fe40000000029 */
[----:B------:R-:W-:-:S02]  /*2a80*/  PRMT R41, R26, R8, R41 ;  /* 0x000000081a297216 */ /* 0x000fc40000000029 */
[CCC-:B---3--:R-:W-:Y:S02]  /*2a90*/  PRMT R36, R30.reuse, R7.reuse, R27.reuse ;  /* 0x000000071e247216 */ /* 0x1c8fe4000000001b */
[-C--:B------:R-:W-:Y:S02]  /*2aa0*/  PRMT R37, R30, R8.reuse, R27 ;  /* 0x000000081e257216 */ /* 0x080fe4000000001b */
[CCC-:B----4-:R-:W-:Y:S02]  /*2ab0*/  PRMT R38, R32.reuse, R7.reuse, R29.reuse ;  /* 0x0000000720267216 */ /* 0x1d0fe4000000001d */
[-C--:B------:R-:W-:Y:S02]  /*2ac0*/  PRMT R39, R32, R8.reuse, R29 ;  /* 0x0000000820277216 */ /* 0x080fe4000000001d */
[C-C-:B-1----:R-:W-:Y:S02]  /*2ad0*/  PRMT R42, R34.reuse, R7, R49.reuse ;  /* 0x00000007222a7216 */ /* 0x142fe40000000031 */
[----:B------:R-:W-:Y:S01]  /*2ae0*/  PRMT R43, R34, R8, R49 ;  /* 0x00000008222b7216 */ /* 0x000fe20000000031 */
[----:B------:R-:W-:Y:S06]  /*2af0*/  @!P0 BRA `(.L_x_19) ;  /* 0x0000000000048947 */ /* 0x000fec0003800000 */
[----:B------:R-:W-:Y:S01]  /*2b00*/  BPT.TRAP 0x1 ;  /* 0x000000040000795c */ /* 0x000fe20000300000 */
.L_x_19:
[----:B------:R-:W1:Y:S02]  /*2b10*/  SYNCS.PHASECHK.TRANS64.TRYWAIT P2, [UR37+0x3808], R4 ;  /* 0x00380804ff0075a7 */ /* 0x000e640008040165 */
[----:B-1----:R-:W-:Y:S05]  /*2b20*/  @!P2 BRA `(.L_x_20) ;  /* 0x000000600094a947 */ /* 0x002fea0003800000 */
.L_x_102:
[----:B------:R-:W-:Y:S01]  /*2b30*/  UIADD3 UR6, UR8, 0x80, URZ ;  /* 0x0000008008067890 */ /* 0x000fe2000fffe03f */
[----:B------:R-:W-:Y:S01]  /*2b40*/  WARPGROUP.ARRIVE ;  /* 0x00000000000079c5 */ /* 0x000fe20000000000 */
[----:B------:R-:W-:-:S07]  /*2b50*/  UMOV UR7, 0x80000020 ;  /* 0x8000002000077882 */ /* 0x000fce0000000000 */
[----:B------:R-:W-:Y:S01]  /*2b60*/  QGMMA.64x32x32.F32.E4M3.E4M3 R56, R36, gdesc[UR4], RZ, !UPT, gsb0 ;  /* 0x0060000424387df3 */ /* 0x000fe2000c0008ff */
[----:B------:R-:W-:Y:S01]  /*2b70*/  UIADD3 UR6, UR8, 0x82, URZ ;  /* 0x0000008208067890 */ /* 0x000fe2000fffe03f */
[----:B------:R-:W-:Y:S01]  /*2b80*/  UMOV UR7, 0x80000020 ;  /* 0x8000002000077882 */ /* 0x000fe20000000000 */
[----:B------:R-:W-:Y:S02]  /*2b90*/  WARPGROUP.DEPBAR.LE gsb0, 0x0 ;  /* 0x00008000000079c5 */ /* 0x000fe40000010000 */
[----:B------:R-:W-:-:S06]  /*2ba0*/  WARPGROUP.ARRIVE ;  /* 0x00000000000079c5 */ /* 0x000fcc0000000000 */
[----:B------:R-:W-:Y:S03]  /*2bb0*/  QGMMA.64x32x32.F32.E4M3.E4M3 R56, R40, gdesc[UR4], R56, gsb0 ;  /* 0x0060000428387df3 */ /* 0x000fe60008000838 */
[----:B------:R-:W-:Y:S02]  /*2bc0*/  WARPGROUP.DEPBAR.LE gsb0, 0x0 ;  /* 0x00008000000079c5 */ /* 0x000fe40000010000 */
[----:B------:R-:W-:Y:S05]  /*2bd0*/  @!P0 BRA `(.L_x_21) ;  /* 0x0000000000048947 */ /* 0x000fea0003800000 */
[----:B------:R-:W-:Y:S01]  /*2be0*/  BPT.TRAP 0x1 ;  /* 0x000000040000795c */ /* 0x000fe20000300000 */
.L_x_21:
[----:B------:R-:W-:Y:S01]  /*2bf0*/  UISETP.EQ.AND UP0, UPT, UR36, URZ, !UP0 ;  /* 0x0000003f2400728c */ /* 0x000fe2000c702270 */
[----:B-1----:R-:W-:Y:S01]  /*2c00*/  IMAD.MOV.U32 R4, RZ, RZ, RZ ;  /* 0x000000ffff047224 */ /* 0x002fe200078e00ff */
[----:B------:R-:W-:Y:S02]  /*2c10*/  UIADD3 UR6, UR37, 0x3828, URZ ;  /* 0x0000382825067890 */ /* 0x000fe4000fffe03f */
[----:B------:R-:W-:Y:S02]  /*2c20*/  USEL UR7, URZ, 0x1, !UP0 ;  /* 0x000000013f077887 */ /* 0x000fe4000c000000 */
[----:B------:R-:W-:Y:S02]  /*2c30*/  UPRMT UR6, URZ, 0x654, UR6 ;  /* 0x000006543f067896 */ /* 0x000fe40008000006 */
[----:B------:R-:W-:-:S04]  /*2c40*/  USEL UR7, UR7, 0x2, UP1 ;  /* 0x0000000207077887 */ /* 0x000fc80008800000 */
[----:B------:R-:W-:-:S03]  /*2c50*/  UISETP.GT.U32.AND UP0, UPT, UR7, 0x1, UPT ;  /* 0x000000010700788c */ /* 0x000fc6000bf04070 */
[----:B------:R-:W-:Y:S03]  /*2c60*/  SYNCS.ARRIVE.TRANS64.RED.A1T0 RZ, [UR6], RZ ;  /* 0x000000ffffff79a7 */ /* 0x000fe60008100406 */
[----:B------:R-:W-:-:S13]  /*2c70*/  PLOP3.LUT P2, PT, PT, PT, UP0, 0x80, 0x0 ;  /* 0x000000000000781c */ /* 0x000fda0003f4f008 */
[----:B------:R-:W-:Y:S05]  /*2c80*/  @P2 BRA `(.L_x_22) ;  /* 0x0000000000042947 */ /* 0x000fea0003800000 */
[----:B------:R-:W-:Y:S01]  /*2c90*/  BPT.TRAP 0x1 ;  /* 0x000000040000795c */ /* 0x000fe20000300000 */
.L_x_22:
[C---:B------:R-:W-:Y:S01]  /*2ca0*/  ISETP.GE.AND P3, PT, R3.reuse, 0x81, PT ;  /* 0x000000810300780c */ /* 0x040fe20003f66270 */
[----:B------:R-:W-:Y:S01]  /*2cb0*/  VIADD R13, R3, 0x3f ;  /* 0x0000003f030d7836 */ /* 0x000fe20000000000 */
[----:B------:R-:W-:Y:S01]  /*2cc0*/  UMOV UR9, 0x1 ;  /* 0x0000000100097882 */ /* 0x000fe20000000000 */
[----:B------:R-:W-:Y:S01]  /*2cd0*/  UMOV UR10, 0x2 ;  /* 0x00000002000a7882 */ /* 0x000fe20000000000 */
[----:B------:R-:W-:Y:S02]  /*2ce0*/  VIADD R2, R2, 0x40 ;  /* 0x0000004002027836 */ /* 0x000fe40000000000 */
[----:B------:R-:W-:-:S04]  /*2cf0*/  SHF.R.S32.HI R14, RZ, 0x1f, R13 ;  /* 0x0000001fff0e7819 */ /* 0x000fc8000001140d */
[----:B------:R-:W-:-:S04]  /*2d00*/  LEA.HI R14, R14, R13, RZ, 0x6 ;  /* 0x0000000d0e0e7211 */ /* 0x000fc800078f30ff */
[----:B------:R-:W-:Y:S01]  /*2d10*/  LEA.HI.SX32 R3, R14, 0xffffffff, 0x1a ;  /* 0xffffffff0e037811 */ /* 0x000fe200078fd2ff */
[----:B------:R-:W-:Y:S06]  /*2d20*/  @!P3 BRA `(.L_x_23) ;  /* 0x0000001c0050b947 */ /* 0x000fec0003800000 */
[----:B------:R-:W-:Y:S01]  /*2d30*/  IMAD.MOV.U32 R13, RZ, RZ, R5 ;  /* 0x000000ffff0d7224 */ /* 0x000fe200078e0005 */
[----:B------:R-:W-:Y:S01]  /*2d40*/  UMOV UR10, 0x2 ;  /* 0x00000002000a7882 */ /* 0x000fe20000000000 */
[----:B------:R-:W-:Y:S01]  /*2d50*/  IMAD.MOV.U32 R15, RZ, RZ, R6 ;  /* 0x000000ffff0f7224 */ /* 0x000fe200078e0006 */
[----:B------:R-:W-:Y:S01]  /*2d60*/  UMOV UR9, 0x1 ;  /* 0x0000000100097882 */ /* 0x000fe20000000000 */
[----:B------:R-:W-:Y:S01]  /*2d70*/  IMAD.MOV.U32 R4, RZ, RZ, RZ ;  /* 0x000000ffff047224 */ /* 0x000fe200078e00ff */
[----:B------:R-:W-:-:S06]  /*2d80*/  ULDC UR12, c[0x0][0x604] ;  /* 0x00018100000c7ab9 */ /* 0x000fcc0000000800 */
.L_x_34:
[----:B------:R-:W-:-:S13]  /*2d90*/  PLOP3.LUT P4, PT, PT, PT, UP1, 0x80, 0x0 ;  /* 0x000000000000781c */ /* 0x000fda0003f8f018 */
[----:B-1----:R-:W-:Y:S05]  /*2da0*/  @!P4 BRA `(.L_x_24) ;  /* 0x000000000004c947 */ /* 0x002fea0003800000 */
[----:B------:R-:W-:Y:S01]  /*2db0*/  BPT.TRAP 0x1 ;  /* 0x000000040000795c */ /* 0x000fe20000300000 */
.L_x_24:
[----:B------:R-:W-:Y:S01]  /*2dc0*/  ULEA UR6, UR10, UR37, 0x3 ;  /* 0x000000250a067291 */ /* 0x000fe2000f8e183f */
[----:B------:R-:W-:-:S08]  /*2dd0*/  SHF.L.U32 R5, R4, 0x1f, RZ ;  /* 0x0000001f04057819 */ /* 0x000fd000000006ff */
[----:B------:R-:W1:Y:S02]  /*2de0*/  SYNCS.PHASECHK.TRANS64.TRYWAIT P3, [UR6+0x3800], R5 ;  /* 0x00380005ff0075a7 */ /* 0x000e640008060146 */
[----:B-1----:R-:W-:Y:S05]  /*2df0*/  @!P3 BRA `(.L_x_25) ;  /* 0x0000005c00f8b947 */ /* 0x002fea0003800000 */
.L_x_103:
[----:B------:R-:W-:Y:S01]  /*2e00*/  ULEA UR6, UR10, UR8, 0x7 ;  /* 0x000000080a067291 */ /* 0x000fe2000f8e383f */
[----:B------:R-:W-:Y:S01]  /*2e10*/  WARPGROUP.ARRIVE ;  /* 0x00000000000079c5 */ /* 0x000fe20000000000 */
[----:B------:R-:W-:Y:S01]  /*2e20*/  UMOV UR7, 0xc0000010 ;  /* 0xc000001000077882 */ /* 0x000fe20000000000 */
[----:B------:R-:W-:-:S04]  /*2e30*/  UIADD3 UR10, UR10, 0x1, URZ ;  /* 0x000000010a0a7890 */ /* 0x000fc8000fffe03f */
[----:B------:R-:W-:Y:S02]  /*2e40*/  UISETP.NE.AND UP0, UPT, UR10, 0x5, UPT ;  /* 0x000000050a00788c */ /* 0x000fe4000bf05270 */
[----:B------:R-:W-:Y:S02]  /*2e50*/  QGMMA.64x64x32.F32.E4M3.E4M3 R24, gdesc[UR4], RZ, !UPT, gsb0 ;  /* 0x00e00000041879f3 */ /* 0x000fe4000c0008ff */
[----:B------:R-:W-:Y:S02]  /*2e60*/  USEL UR6, URZ, 0x1, UP0 ;  /* 0x000000013f067887 */ /* 0x000fe40008000000 */
[----:B------:R-:W-:-:S04]  /*2e70*/  USEL UR10, UR10, URZ, UP0 ;  /* 0x0000003f0a0a7287 */ /* 0x000fc80008000000 */
[----:B------:R-:W-:Y:S01]  /*2e80*/  LOP3.LUT R4, R4, UR6, RZ, 0x3c, !PT ;  /* 0x0000000604047c12 */ /* 0x000fe2000f8e3cff */
[----:B------:R-:W-:Y:S02]  /*2e90*/  WARPGROUP.DEPBAR.LE gsb0, 0x0 ;  /* 0x00008000000079c5 */ /* 0x000fe40000010000 */
[----:B------:R-:W-:Y:S05]  /*2ea0*/  @!P4 BRA `(.L_x_26) ;  /* 0x000000000004c947 */ /* 0x000fea0003800000 */
[----:B------:R-:W-:Y:S01]  /*2eb0*/  BPT.TRAP 0x1 ;  /* 0x000000040000795c */ /* 0x000fe20000300000 */
.L_x_26:
[----:B-1----:R-:W-:Y:S01]  /*2ec0*/  FMNMX R6, R24, R13, !PT ;  /* 0x0000000d18067209 */ /* 0x002fe20007800000 */
[----:B------:R-:W-:Y:S01]  /*2ed0*/  ULEA UR6, UR10, UR37, 0x3 ;  /* 0x000000250a067291 */ /* 0x000fe2000f8e183f */
[----:B------:R-:W-:Y:S02]  /*2ee0*/  FMNMX R16, R26, R15, !PT ;  /* 0x0000000f1a107209 */ /* 0x000fe40007800000 */
[----:B------:R-:W-:Y:S02]  /*2ef0*/  FMNMX R5, R25, R6, !PT ;  /* 0x0000000619057209 */ /* 0x000fe40007800000 */
[----:B------:R-:W-:Y:S02]  /*2f00*/  FMNMX R17, R27, R16, !PT ;  /* 0x000000101b117209 */ /* 0x000fe40007800000 */
[----:B------:R-:W-:-:S04]  /*2f10*/  FMNMX R6, R28, R5, !PT ;  /* 0x000000051c067209 */ /* 0x000fc80007800000 */
        /* <DEDUP_REMOVED lines=12> */
[----:B------:R-:W-:-:S05]  /*2fe0*/  FMNMX R6, R53, R6, !PT ;  /* 0x0000000635067209 */ /* 0x000fca0007800000 */
[----:B------:R-:W1:Y:S02]  /*2ff0*/  SHFL.BFLY PT, R5, R6, 0x1, 0x1f ;  /* 0x0c201f0006057f89 */ /* 0x000e6400000e0000 */
[----:B-1----:R-:W-:Y:S02]  /*3000*/  FMNMX R11, R6, R5, !PT ;  /* 0x00000005060b7209 */ /* 0x002fe40007800000 */
[----:B------:R-:W-:-:S03]  /*3010*/  FMNMX R6, R30, R17, !PT ;  /* 0x000000111e067209 */ /* 0x000fc60007800000 */
[----:B------:R-:W1:Y:S02]  /*3020*/  SHFL.BFLY PT, R12, R11, 0x2, 0x1f ;  /* 0x0c401f000b0c7f89 */ /* 0x000e6400000e0000 */
[----:B-1----:R-:W-:Y:S02]  /*3030*/  FMNMX R5, R11, R12, !PT ;  /* 0x0000000c0b057209 */ /* 0x002fe40007800000 */
[----:B------:R-:W-:Y:S02]  /*3040*/  FMNMX R11, R31, R6, !PT ;  /* 0x000000061f0b7209 */ /* 0x000fe40007800000 */
[C---:B------:R-:W-:Y:S02]  /*3050*/  FSETP.NEU.AND P3, PT, R5.reuse, -INF , PT ;  /* 0xff8000000500780b */ /* 0x040fe40003f6d000 */
[----:B------:R-:W-:Y:S02]  /*3060*/  FMNMX R6, R34, R11, !PT ;  /* 0x0000000b22067209 */ /* 0x000fe40007800000 */
[----:B------:R-:W-:-:S02]  /*3070*/  FSEL R12, R5, RZ, P3 ;  /* 0x000000ff050c7208 */ /* 0x000fc40001800000 */
[----:B------:R-:W-:-:S03]  /*3080*/  FMNMX R11, R35, R6, !PT ;  /* 0x00000006230b7209 */ /* 0x000fc60007800000 */
[----:B------:R-:W-:Y:S01]  /*3090*/  FMUL R14, R12, UR12 ;  /* 0x0000000c0c0e7c20 */ /* 0x000fe20008400000 */
[----:B------:R-:W-:Y:S01]  /*30a0*/  FMNMX R6, R38, R11, !PT ;  /* 0x0000000b26067209 */ /* 0x000fe20007800000 */
[----:B------:R-:W-:-:S02]  /*30b0*/  FADD R12, -R12, R13 ;  /* 0x0000000d0c0c7221 */ /* 0x000fc40000000100 */
[--C-:B------:R-:W-:Y:S01]  /*30c0*/  FFMA R28, R28, UR12, -R14.reuse ;  /* 0x0000000c1c1c7c23 */ /* 0x100fe2000800080e */
[----:B------:R-:W-:-:S01]  /*30d0*/  FFMA R29, R29, UR12, -R14 ;  /* 0x0000000c1d1d7c23 */ /* 0x000fc2000800080e */
[--C-:B------:R-:W-:Y:S01]  /*30e0*/  FFMA R24, R24, UR12, -R14.reuse ;  /* 0x0000000c18187c23 */ /* 0x100fe2000800080e */
[----:B------:R-:W-:-:S01]  /*30f0*/  FFMA R25, R25, UR12, -R14 ;  /* 0x0000000c19197c23 */ /* 0x000fc2000800080e */
[----:B------:R-:W-:Y:S01]  /*3100*/  FMNMX R11, R39, R6, !PT ;  /* 0x00000006270b7209 */ /* 0x000fe20007800000 */
[----:B------:R-:W-:-:S01]  /*3110*/  FFMA R36, R36, UR12, -R14 ;  /* 0x0000000c24247c23 */ /* 0x000fc2000800080e */
[----:B------:R-:W-:Y:S01]  /*3120*/  FSETP.GEU.AND P3, PT, R28, -126, PT ;  /* 0xc2fc00001c00780b */ /* 0x000fe20003f6e000 */
[----:B------:R-:W-:-:S01]  /*3130*/  FFMA R37, R37, UR12, -R14 ;  /* 0x0000000c25257c23 */ /* 0x000fc2000800080e */
[----:B------:R-:W-:Y:S01]  /*3140*/  FSETP.GEU.AND P4, PT, R29, -126, PT ;  /* 0xc2fc00001d00780b */ /* 0x000fe20003f8e000 */
[----:B------:R-:W-:-:S01]  /*3150*/  FFMA R32, R32, UR12, -R14 ;  /* 0x0000000c20207c23 */ /* 0x000fc2000800080e */
[----:B------:R-:W-:Y:S01]  /*3160*/  FSETP.GEU.AND P5, PT, R24, -126, PT ;  /* 0xc2fc00001800780b */ /* 0x000fe20003fae000 */
[----:B------:R-:W-:-:S01]  /*3170*/  FFMA R33, R33, UR12, -R14 ;  /* 0x0000000c21217c23 */ /* 0x000fc2000800080e */
[----:B------:R-:W-:Y:S01]  /*3180*/  FSETP.GEU.AND P6, PT, R25, -126, PT ;  /* 0xc2fc00001900780b */ /* 0x000fe20003fce000 */
[----:B------:R-:W-:-:S01]  /*3190*/  FFMA R44, R44, UR12, -R14 ;  /* 0x0000000c2c2c7c23 */ /* 0x000fc2000800080e */
[----:B------:R-:W-:Y:S01]  /*31a0*/  FMNMX R6, R42, R11, !PT ;  /* 0x0000000b2a067209 */ /* 0x000fe20007800000 */
[----:B------:R-:W-:-:S01]  /*31b0*/  FFMA R45, R45, UR12, -R14 ;  /* 0x0000000c2d2d7c23 */ /* 0x000fc2000800080e */
[--C-:B------:R-:W-:Y:S01]  /*31c0*/  FFMA R40, R40, UR12, -R14.reuse ;  /* 0x0000000c28287c23 */ /* 0x100fe2000800080e */
[----:B------:R-:W-:-:S01]  /*31d0*/  FFMA R41, R41, UR12, -R14 ;  /* 0x0000000c29297c23 */ /* 0x000fc2000800080e */
[----:B------:R-:W-:Y:S01]  /*31e0*/  FMNMX R11, R43, R6, !PT ;  /* 0x000000062b0b7209 */ /* 0x000fe20007800000 */
[----:B------:R-:W-:Y:S01]  /*31f0*/  @!P3 FMUL R28, R28, 0.5 ;  /* 0x3f0000001c1cb820 */ /* 0x000fe20000400000 */
[--C-:B------:R-:W-:Y:S01]  /*3200*/  FFMA R52, R52, UR12, -R14.reuse ;  /* 0x0000000c34347c23 */ /* 0x100fe2000800080e */
[----:B------:R-:W-:Y:S01]  /*3210*/  @!P4 FMUL R29, R29, 0.5 ;  /* 0x3f0000001d1dc820 */ /* 0x000fe20000400000 */
[----:B------:R-:W-:Y:S01]  /*3220*/  FMNMX R6, R46, R11, !PT ;  /* 0x0000000b2e067209 */ /* 0x000fe20007800000 */
[----:B------:R-:W-:Y:S01]  /*3230*/  @!P5 FMUL R24, R24, 0.5 ;  /* 0x3f0000001818d820 */ /* 0x000fe20000400000 */
[--C-:B------:R-:W-:Y:S01]  /*3240*/  FFMA R48, R48, UR12, -R14.reuse ;  /* 0x0000000c30307c23 */ /* 0x100fe2000800080e */
[----:B------:R-:W-:Y:S01]  /*3250*/  @!P6 FMUL R25, R25, 0.5 ;  /* 0x3f0000001919e820 */ /* 0x000fe20000400000 */
[----:B------:R-:W1:Y:S01]  /*3260*/  MUFU.EX2 R28, R28 ;  /* 0x0000001c001c7308 */ /* 0x000e620000000800 */
[----:B------:R-:W-:Y:S01]  /*3270*/  FMNMX R11, R47, R6, !PT ;  /* 0x000000062f0b7209 */ /* 0x000fe20007800000 */
[--C-:B------:R-:W-:Y:S01]  /*3280*/  FFMA R49, R49, UR12, -R14.reuse ;  /* 0x0000000c31317c23 */ /* 0x100fe2000800080e */
[----:B------:R-:W-:-:S01]  /*3290*/  FFMA R53, R53, UR12, -R14 ;  /* 0x0000000c35357c23 */ /* 0x000fc2000800080e */
[----:B------:R-:W-:Y:S01]  /*32a0*/  FMUL R12, R12, UR12 ;  /* 0x0000000c0c0c7c20 */ /* 0x000fe20008400000 */
[----:B------:R-:W-:-:S03]  /*32b0*/  FMNMX R6, R50, R11, !PT ;  /* 0x0000000b32067209 */ /* 0x000fc60007800000 */
[----:B------:R-:W2:Y:S01]  /*32c0*/  MUFU.EX2 R29, R29 ;  /* 0x0000001d001d7308 */ /* 0x000ea20000000800 */
[----:B------:R-:W-:-:S04]  /*32d0*/  FMNMX R11, R51, R6, !PT ;  /* 0x00000006330b7209 */ /* 0x000fc80007800000 */
[----:B------:R-:W-:-:S03]  /*32e0*/  FMNMX R6, R54, R11, !PT ;  /* 0x0000000b36067209 */ /* 0x000fc60007800000 */
[----:B------:R-:W3:Y:S01]  /*32f0*/  MUFU.EX2 R24, R24 ;  /* 0x0000001800187308 */ /* 0x000ee20000000800 */
[----:B-1----:R-:W-:Y:S01]  /*3300*/  @!P3 FMUL R28, R28, R28 ;  /* 0x0000001c1c1cb220 */ /* 0x002fe20000400000 */
[----:B------:R-:W-:Y:S02]  /*3310*/  FSETP.GEU.AND P3, PT, R36, -126, PT ;  /* 0xc2fc00002400780b */ /* 0x000fe40003f6e000 */
[----:B------:R-:W-:-:S04]  /*3320*/  FMNMX R6, R55, R6, !PT ;  /* 0x0000000637067209 */ /* 0x000fc80007800000 */
[----:B------:R-:W1:Y:S01]  /*3330*/  MUFU.EX2 R25, R25 ;  /* 0x0000001900197308 */ /* 0x000e620000000800 */
[----:B--2---:R-:W-:Y:S01]  /*3340*/  @!P4 FMUL R29, R29, R29 ;  /* 0x0000001d1d1dc220 */ /* 0x004fe20000400000 */
[----:B------:R-:W-:Y:S01]  /*3350*/  FSETP.GEU.AND P4, PT, R37, -126, PT ;  /* 0xc2fc00002500780b */ /* 0x000fe20003f8e000 */
[----:B------:R-:W2:Y:S04]  /*3360*/  SHFL.BFLY PT, R17, R6, 0x1, 0x1f ;  /* 0x0c201f0006117f89 */ /* 0x000ea800000e0000 */
[----:B------:R-:W-:Y:S01]  /*3370*/  @!P3 FMUL R36, R36, 0.5 ;  /* 0x3f0000002424b820 */ /* 0x000fe20000400000 */
[----:B---3--:R-:W-:Y:S01]  /*3380*/  @!P5 FMUL R24, R24, R24 ;  /* 0x000000181818d220 */ /* 0x008fe20000400000 */
[----:B------:R-:W-:-:S04]  /*3390*/  FSETP.GEU.AND P5, PT, R32, -126, PT ;  /* 0xc2fc00002000780b */ /* 0x000fc80003fae000 */
[----:B------:R-:W3:Y:S02]  /*33a0*/  MUFU.EX2 R36, R36 ;  /* 0x0000002400247308 */ /* 0x000ee40000000800 */
[----:B------:R-:W-:Y:S01]  /*33b0*/  @!P4 FMUL R37, R37, 0.5 ;  /* 0x3f0000002525c820 */ /* 0x000fe20000400000 */
[----:B-1----:R-:W-:Y:S01]  /*33c0*/  @!P6 FMUL R25, R25, R25 ;  /* 0x000000191919e220 */ /* 0x002fe20000400000 */
[----:B------:R-:W-:-:S04]  /*33d0*/  FSETP.GEU.AND P6, PT, R33, -126, PT ;  /* 0xc2fc00002100780b */ /* 0x000fc80003fce000 */
[----:B------:R-:W1:Y:S01]  /*33e0*/  MUFU.EX2 R37, R37 ;  /* 0x0000002500257308 */ /* 0x000e620000000800 */
[----:B------:R-:W-:Y:S01]  /*33f0*/  @!P5 FMUL R32, R32, 0.5 ;  /* 0x3f0000002020d820 */ /* 0x000fe20000400000 */
[----:B--2---:R-:W-:-:S06]  /*3400*/  FMNMX R6, R6, R17, !PT ;  /* 0x0000001106067209 */ /* 0x004fcc0007800000 */
[----:B------:R-:W2:Y:S01]  /*3410*/  MUFU.EX2 R32, R32 ;  /* 0x0000002000207308 */ /* 0x000ea20000000800 */
[----:B---3--:R-:W-:Y:S01]  /*3420*/  @!P3 FMUL R36, R36, R36 ;  /* 0x000000242424b220 */ /* 0x008fe20000400000 */
[----:B------:R-:W-:Y:S01]  /*3430*/  @!P6 FMUL R33, R33, 0.5 ;  /* 0x3f0000002121e820 */ /* 0x000fe20000400000 */
[----:B------:R-:W-:Y:S01]  /*3440*/  FSETP.GEU.AND P3, PT, R44, -126, PT ;  /* 0xc2fc00002c00780b */ /* 0x000fe20003f6e000 */
[----:B------:R-:W3:Y:S04]  /*3450*/  SHFL.BFLY PT, R19, R6, 0x2, 0x1f ;  /* 0x0c401f0006137f89 */ /* 0x000ee800000e0000 */
[----:B------:R-:W4:Y:S01]  /*3460*/  MUFU.EX2 R33, R33 ;  /* 0x0000002100217308 */ /* 0x000f220000000800 */
[----:B-1----:R-:W-:Y:S01]  /*3470*/  @!P4 FMUL R37, R37, R37 ;  /* 0x000000252525c220 */ /* 0x002fe20000400000 */
[----:B------:R-:W-:-:S06]  /*3480*/  FSETP.GEU.AND P4, PT, R45, -126, PT ;  /* 0xc2fc00002d00780b */ /* 0x000fcc0003f8e000 */
[----:B------:R-:W-:Y:S01]  /*3490*/  @!P3 FMUL R44, R44, 0.5 ;  /* 0x3f0000002c2cb820 */ /* 0x000fe20000400000 */
[----:B--2---:R-:W-:Y:S01]  /*34a0*/  @!P5 FMUL R32, R32, R32 ;  /* 0x000000202020d220 */ /* 0x004fe20000400000 */
[----:B------:R-:W-:Y:S02]  /*34b0*/  FSETP.GEU.AND P5, PT, R40, -126, PT ;  /* 0xc2fc00002800780b */ /* 0x000fe40003fae000 */
[----:B------:R-:W1:Y:S03]  /*34c0*/  MUFU.EX2 R17, R44 ;  /* 0x0000002c00117308 */ /* 0x000e660000000800 */
[----:B------:R-:W-:Y:S01]  /*34d0*/  @!P4 FMUL R45, R45, 0.5 ;  /* 0x3f0000002d2dc820 */ /* 0x000fe20000400000 */
[----:B----4-:R-:W-:Y:S01]  /*34e0*/  @!P6 FMUL R33, R33, R33 ;  /* 0x000000212121e220 */ /* 0x010fe20000400000 */
[----:B------:R-:W-:-:S03]  /*34f0*/  FSETP.GEU.AND P6, PT, R41, -126, PT ;  /* 0xc2fc00002900780b */ /* 0x000fc60003fce000 */
[----:B------:R-:W2:Y:S01]  /*3500*/  MUFU.EX2 R18, R45 ;  /* 0x0000002d00127308 */ /* 0x000ea20000000800 */
[----:B---3--:R-:W-:Y:S02]  /*3510*/  FMNMX R6, R6, R19, !PT ;  /* 0x0000001306067209 */ /* 0x008fe40007800000 */
[----:B------:R-:W-:-:S05]  /*3520*/  @!P5 FMUL R40, R40, 0.5 ;  /* 0x3f0000002828d820 */ /* 0x000fca0000400000 */
[----:B------:R3:W4:Y:S01]  /*3530*/  MUFU.EX2 R11, R40 ;  /* 0x00000028000b7308 */ /* 0x0007220000000800 */
[----:B-1----:R-:W-:Y:S01]  /*3540*/  @!P3 FMUL R17, R17, R17 ;  /* 0x000000111111b220 */ /* 0x002fe20000400000 */
[----:B------:R-:W-:Y:S01]  /*3550*/  FSETP.GEU.AND P3, PT, R52, -126, PT ;  /* 0xc2fc00003400780b */ /* 0x000fe20003f6e000 */
[----:B------:R-:W-:-:S05]  /*3560*/  @!P6 FMUL R41, R41, 0.5 ;  /* 0x3f0000002929e820 */ /* 0x000fca0000400000 */
[----:B------:R-:W1:Y:S01]  /*3570*/  MUFU.EX2 R16, R41 ;  /* 0x0000002900107308 */ /* 0x000e620000000800 */
[----:B--2---:R-:W-:Y:S01]  /*3580*/  @!P4 FMUL R18, R18, R18 ;  /* 0x000000121212c220 */ /* 0x004fe20000400000 */
[----:B------:R-:W-:-:S04]  /*3590*/  FSETP.NEU.AND P4, PT, R6, -INF , PT ;  /* 0xff8000000600780b */ /* 0x000fc80003f8d000 */
[----:B---3--:R-:W-:Y:S01]  /*35a0*/  FSEL R40, R6, RZ, P4 ;  /* 0x000000ff06287208 */ /* 0x008fe20002000000 */
[----:B------:R-:W-:Y:S01]  /*35b0*/  @!P3 FMUL R52, R52, 0.5 ;  /* 0x3f0000003434b820 */ /* 0x000fe20000400000 */
[----:B------:R-:W-:Y:S01]  /*35c0*/  FSETP.GEU.AND P4, PT, R53, -126, PT ;  /* 0xc2fc00003500780b */ /* 0x000fe20003f8e000 */
[----:B----4-:R-:W-:Y:S01]  /*35d0*/  @!P5 FMUL R11, R11, R11 ;  /* 0x0000000b0b0bd220 */ /* 0x010fe20000400000 */
[----:B------:R-:W-:Y:S01]  /*35e0*/  FSETP.GEU.AND P5, PT, R48, -126, PT ;  /* 0xc2fc00003000780b */ /* 0x000fe20003fae000 */
[----:B------:R-:W2:Y:S01]  /*35f0*/  MUFU.EX2 R21, R52 ;  /* 0x0000003400157308 */ /* 0x000ea20000000800 */
[----:B------:R-:W-:Y:S01]  /*3600*/  FMUL R22, R40, UR12 ;  /* 0x0000000c28167c20 */ /* 0x000fe20008400000 */
[----:B------:R-:W-:Y:S01]  /*3610*/  FADD R13, R24, R11 ;  /* 0x0000000b180d7221 */ /* 0x000fe20000000000 */
[----:B------:R-:W-:-:S01]  /*3620*/  FADD R40, -R40, R15 ;  /* 0x0000000f28287221 */ /* 0x000fc20000000100 */
[----:B------:R-:W-:Y:S01]  /*3630*/  FADD R15, R29, R18 ;  /* 0x000000121d0f7221 */ /* 0x000fe20000000000 */
[----:B------:R-:W-:-:S01]  /*3640*/  FFMA R30, R30, UR12, -R22 ;  /* 0x0000000c1e1e7c23 */ /* 0x000fc20008000816 */
[----:B-1----:R-:W-:Y:S01]  /*3650*/  @!P6 FMUL R16, R16, R16 ;  /* 0x000000101010e220 */ /* 0x002fe20000400000 */
[----:B------:R-:W-:Y:S01]  /*3660*/  FSETP.GEU.AND P6, PT, R49, -126, PT ;  /* 0xc2fc00003100780b */ /* 0x000fe20003fce000 */
[--C-:B------:R-:W-:Y:S01]  /*3670*/  FFMA R26, R26, UR12, -R22.reuse ;  /* 0x0000000c1a1a7c23 */ /* 0x100fe20008000816 */
[----:B------:R-:W-:-:S01]  /*3680*/  FFMA R27, R27, UR12, -R22 ;  /* 0x0000000c1b1b7c23 */ /* 0x000fc20008000816 */
[----:B------:R-:W-:Y:S01]  /*3690*/  @!P4 FMUL R53, R53, 0.5 ;  /* 0x3f0000003535c820 */ /* 0x000fe20000400000 */
[----:B------:R-:W-:-:S01]  /*36a0*/  FFMA R23, R31, UR12, -R22 ;  /* 0x0000000c1f177c23 */ /* 0x000fc20008000816 */
[----:B------:R-:W-:Y:S01]  /*36b0*/  @!P5 FMUL R48, R48, 0.5 ;  /* 0x3f0000003030d820 */ /* 0x000fe20000400000 */
[----:B------:R-:W-:-:S01]  /*36c0*/  FFMA R45, R34, UR12, -R22 ;  /* 0x0000000c222d7c23 */ /* 0x000fc20008000816 */
[----:B------:R-:W1:Y:S01]  /*36d0*/  MUFU.EX2 R20, R53 ;  /* 0x0000003500147308 */ /* 0x000e620000000800 */
[----:B------:R-:W-:-:S01]  /*36e0*/  FFMA R50, R50, UR12, -R22 ;  /* 0x0000000c32327c23 */ /* 0x000fc20008000816 */
[--C-:B------:R-:W-:Y:S01]  /*36f0*/  FFMA R54, R54, UR12, -R22.reuse ;  /* 0x0000000c36367c23 */ /* 0x100fe20008000816 */
[----:B--2---:R-:W-:Y:S01]  /*3700*/  @!P3 FMUL R21, R21, R21 ;  /* 0x000000151515b220 */ /* 0x004fe20000400000 */
[----:B------:R-:W-:Y:S01]  /*3710*/  FSETP.GEU.AND P3, PT, R30, -126, PT ;  /* 0xc2fc00001e00780b */ /* 0x000fe20003f6e000 */
[----:B------:R-:W-:-:S01]  /*3720*/  FFMA R51, R51, UR12, -R22 ;  /* 0x0000000c33337c23 */ /* 0x000fc20008000816 */
[----:B------:R-:W-:Y:S01]  /*3730*/  @!P6 FMUL R49, R49, 0.5 ;  /* 0x3f0000003131e820 */ /* 0x000fe20000400000 */
[----:B------:R-:W-:-:S01]  /*3740*/  FFMA R43, R43, UR12, -R22 ;  /* 0x0000000c2b2b7c23 */ /* 0x000fc20008000816 */
[----:B------:R2:W3:Y:S01]  /*3750*/  MUFU.EX2 R19, R48 ;  /* 0x0000003000137308 */ /* 0x0004e20000000800 */
[----:B------:R-:W-:-:S01]  /*3760*/  FFMA R47, R47, UR12, -R22 ;  /* 0x0000000c2f2f7c23 */ /* 0x000fc20008000816 */
[----:B------:R-:W-:Y:S01]  /*3770*/  FFMA R55, R55, UR12, -R22 ;  /* 0x0000000c37377c23 */ /* 0x000fe20008000816 */
[----:B------:R-:W-:Y:S01]  /*3780*/  F2FP.SATFINITE.E4M3.F32.PACK_AB_MERGE_C R11, RZ, R11, RZ ;  /* 0x0000000bff0b723e */ /* 0x000fe200048070ff */
[----:B------:R-:W-:Y:S01]  /*3790*/  FMUL R40, R40, UR12 ;  /* 0x0000000c28287c20 */ /* 0x000fe20008400000 */
[----:B------:R-:W-:-:S02]  /*37a0*/  F2FP.SATFINITE.E4M3.F32.PACK_AB_MERGE_C R18, RZ, R18, RZ ;  /* 0x00000012ff12723e */ /* 0x000fc400048070ff */
[----:B------:R-:W-:Y:S01]  /*37b0*/  LOP3.LUT R11, R11, 0xff, RZ, 0xc0, !PT ;  /* 0x000000ff0b0b7812 */ /* 0x000fe200078ec0ff */
[----:B------:R4:W5:Y:S01]  /*37c0*/  MUFU.EX2 R14, R49 ;  /* 0x00000031000e7308 */ /* 0x0009620000000800 */
[----:B-1----:R-:W-:Y:S01]  /*37d0*/  @!P4 FMUL R20, R20, R20 ;  /* 0x000000141414c220 */ /* 0x002fe20000400000 */
[----:B------:R-:W-:Y:S01]  /*37e0*/  FSETP.GEU.AND P4, PT, R23, -126, PT ;  /* 0xc2fc00001700780b */ /* 0x000fe20003f8e000 */
[----:B------:R-:W-:Y:S01]  /*37f0*/  @!P3 FMUL R30, R30, 0.5 ;  /* 0x3f0000001e1eb820 */ /* 0x000fe20000400000 */
[----:B--2---:R-:W-:Y:S01]  /*3800*/  FFMA R48, R38, UR12, -R22 ;  /* 0x0000000c26307c23 */ /* 0x004fe20008000816 */
[----:B------:R-:W-:Y:S02]  /*3810*/  F2FP.SATFINITE.E4M3.F32.PACK_AB_MERGE_C R29, RZ, R29, RZ ;  /* 0x0000001dff1d723e */ /* 0x000fe400048070ff */
[----:B------:R-:W-:Y:S01]  /*3820*/  LOP3.LUT R18, R18, 0xffff, RZ, 0xc0, !PT ;  /* 0x0000ffff12127812 */ /* 0x000fe200078ec0ff */
[----:B------:R1:W2:Y:S01]  /*3830*/  MUFU.EX2 R44, R30 ;  /* 0x0000001e002c7308 */ /* 0x0002a20000000800 */
[----:B---3--:R-:W-:Y:S01]  /*3840*/  @!P5 FMUL R19, R19, R19 ;  /* 0x000000131313d220 */ /* 0x008fe20000400000 */
[----:B------:R-:W-:-:S02]  /*3850*/  FSETP.GEU.AND P5, PT, R26, -126, PT ;  /* 0xc2fc00001a00780b */ /* 0x000fc40003fae000 */
[----:B----4-:R-:W-:Y:S02]  /*3860*/  F2FP.SATFINITE.E4M3.F32.PACK_AB_MERGE_C R49, RZ, R24, RZ ;  /* 0x00000018ff31723e */ /* 0x010fe400048070ff */
[----:B------:R-:W-:Y:S01]  /*3870*/  LOP3.LUT R29, R29, 0xffff, RZ, 0xc0, !PT ;  /* 0x0000ffff1d1d7812 */ /* 0x000fe200078ec0ff */
[----:B------:R-:W-:Y:S01]  /*3880*/  @!P4 FMUL R23, R23, 0.5 ;  /* 0x3f0000001717c820 */ /* 0x000fe20000400000 */
[----:B------:R-:W-:Y:S01]  /*3890*/  LOP3.LUT R49, R49, 0xff, RZ, 0xc0, !PT ;  /* 0x000000ff31317812 */ /* 0x000fe200078ec0ff */
[----:B-----5:R-:W-:Y:S01]  /*38a0*/  @!P6 FMUL R14, R14, R14 ;  /* 0x0000000e0e0ee220 */ /* 0x020fe20000400000 */
[----:B------:R-:W-:Y:S01]  /*38b0*/  FSETP.GEU.AND P6, PT, R27, -126, PT ;  /* 0xc2fc00001b00780b */ /* 0x000fe20003fce000 */
[----:B------:R3:W4:Y:S01]  /*38c0*/  MUFU.EX2 R34, R23 ;  /* 0x0000001700227308 */ /* 0x0007220000000800 */
[----:B-1----:R-:W-:-:S03]  /*38d0*/  FFMA R30, R46, UR12, -R22 ;  /* 0x0000000c2e1e7c23 */ /* 0x002fc60008000816 */
[----:B------:R-:W-:Y:S01]  /*38e0*/  @!P5 FMUL R26, R26, 0.5 ;  /* 0x3f0000001a1ad820 */ /* 0x000fe20000400000 */
[----:B--2---:R-:W-:Y:S01]  /*38f0*/  @!P3 FMUL R44, R44, R44 ;  /* 0x0000002c2c2cb220 */ /* 0x004fe20000400000 */
[----:B------:R-:W-:Y:S02]  /*3900*/  FSETP.GEU.AND P3, PT, R48, -126, PT ;  /* 0xc2fc00003000780b */ /* 0x000fe40003f6e000 */
[----:B------:R1:W2:Y:S01]  /*3910*/  MUFU.EX2 R31, R26 ;  /* 0x0000001a001f7308 */ /* 0x0002a20000000800 */
[----:B---3--:R-:W-:-:S03]  /*3920*/  FFMA R23, R42, UR12, -R22 ;  /* 0x0000000c2a177c23 */ /* 0x008fc60008000816 */
[----:B------:R-:W-:-:S04]  /*3930*/  @!P6 FMUL R27, R27, 0.5 ;  /* 0x3f0000001b1be820 */ /* 0x000fc80000400000 */
[----:B------:R3:W5:Y:S01]  /*3940*/  MUFU.EX2 R41, R27 ;  /* 0x0000001b00297308 */ /* 0x0007620000000800 */
[----:B-1----:R-:W-:-:S01]  /*3950*/  FFMA R26, R35, UR12, -R22 ;  /* 0x0000000c231a7c23 */ /* 0x002fc20008000816 */
[----:B----4-:R-:W-:Y:S01]  /*3960*/  @!P4 FMUL R34, R34, R34 ;  /* 0x000000222222c220 */ /* 0x010fe20000400000 */
[----:B------:R-:W-:Y:S01]  /*3970*/  @!P3 FMUL R48, R48, 0.5 ;  /* 0x3f0000003030b820 */ /* 0x000fe20000400000 */
[----:B---3--:R-:W-:Y:S01]  /*3980*/  FFMA R27, R39, UR12, -R22 ;  /* 0x0000000c271b7c23 */ /* 0x008fe20008000816 */
[----:B--2---:R-:W-:Y:S01]  /*3990*/  @!P5 FMUL R31, R31, R31 ;  /* 0x0000001f1f1fd220 */ /* 0x004fe20000400000 */
[----:B------:R-:W-:Y:S02]  /*39a0*/  FSETP.GEU.AND P5, PT, R45, -126, PT ;  /* 0xc2fc00002d00780b */ /* 0x000fe40003fae000 */
[----:B------:R-:W1:Y:S01]  /*39b0*/  MUFU.EX2 R39, R48 ;  /* 0x0000003000277308 */ /* 0x000e620000000800 */
[----:B------:R-:W-:-:S01]  /*39c0*/  FADD R22, R28, R17 ;  /* 0x000000111c167221 */ /* 0x000fc20000000000 */
[----:B------:R-:W-:-:S02]  /*39d0*/  FSETP.GEU.AND P4, PT, R27, -126, PT ;  /* 0xc2fc00001b00780b */ /* 0x000fc40003f8e000 */
[----:B------:R-:W-:Y:S01]  /*39e0*/  F2FP.SATFINITE.E4M3.F32.PACK_AB_MERGE_C R17, RZ, R17, RZ ;  /* 0x00000011ff11723e */ /* 0x000fe200048070ff */
[----:B-----5:R-:W-:Y:S01]  /*39f0*/  @!P6 FMUL R41, R41, R41 ;  /* 0x000000292929e220 */ /* 0x020fe20000400000 */
[----:B------:R-:W-:Y:S02]  /*3a00*/  FSETP.GEU.AND P6, PT, R26, -126, PT ;  /* 0xc2fc00001a00780b */ /* 0x000fe40003fce000 */
[----:B------:R-:W-:Y:S02]  /*3a10*/  F2FP.SATFINITE.E4M3.F32.PACK_AB_MERGE_C R28, RZ, R28, RZ ;  /* 0x0000001cff1c723e */ /* 0x000fe400048070ff */
[----:B------:R-:W-:Y:S01]  /*3a20*/  LOP3.LUT R17, R17, 0xff, RZ, 0xc0, !PT ;  /* 0x000000ff11117812 */ /* 0x000fe200078ec0ff */
[----:B------:R-:W-:Y:S01]  /*3a30*/  @!P5 FMUL R45, R45, 0.5 ;  /* 0x3f0000002d2dd820 */ /* 0x000fe20000400000 */
[----:B------:R-:W-:-:S03]  /*3a40*/  LOP3.LUT R28, R28, 0xff, RZ, 0xc0, !PT ;  /* 0x000000ff1c1c7812 */ /* 0x000fc600078ec0ff */
[----:B------:R-:W-:Y:S01]  /*3a50*/  @!P4 FMUL R27, R27, 0.5 ;  /* 0x3f0000001b1bc820 */ /* 0x000fe20000400000 */
[----:B------:R-:W2:Y:S01]  /*3a60*/  MUFU.EX2 R35, R45 ;  /* 0x0000002d00237308 */ /* 0x000ea20000000800 */
[----:B-1----:R-:W-:Y:S01]  /*3a70*/  @!P3 FMUL R39, R39, R39 ;  /* 0x000000272727b220 */ /* 0x002fe20000400000 */
[----:B------:R-:W-:Y:S01]  /*3a80*/  FSETP.GEU.AND P3, PT, R50, -126, PT ;  /* 0xc2fc00003200780b */ /* 0x000fe20003f6e000 */
[----:B------:R-:W-:Y:S01]  /*3a90*/  @!P6 FMUL R26, R26, 0.5 ;  /* 0x3f0000001a1ae820 */ /* 0x000fe20000400000 */
[----:B------:R-:W-:Y:S02]  /*3aa0*/  PRMT R17, R18, 0x7604, R17 ;  /* 0x0000760412117816 */ /* 0x000fe40000000011 */
[----:B------:R-:W-:Y:S02]  /*3ab0*/  PRMT R28, R29, 0x7604, R28 ;  /* 0x000076041d1c7816 */ /* 0x000fe4000000001c */
[----:B------:R1:W3:Y:S07]  /*3ac0*/  MUFU.EX2 R38, R26 ;  /* 0x0000001a00267308 */ /* 0x0002ee0000000800 */
[----:B------:R-:W-:Y:S01]  /*3ad0*/  @!P3 FMUL R50, R50, 0.5 ;  /* 0x3f0000003232b820 */ /* 0x000fe20000400000 */
[----:B------:R4:W5:Y:S01]  /*3ae0*/  MUFU.EX2 R42, R27 ;  /* 0x0000001b002a7308 */ /* 0x0009620000000800 */
[----:B--2---:R-:W-:Y:S01]  /*3af0*/  @!P5 FMUL R35, R35, R35 ;  /* 0x000000232323d220 */ /* 0x004fe20000400000 */
[----:B------:R-:W-:Y:S01]  /*3b00*/  FSETP.GEU.AND P5, PT, R23, -126, PT ;  /* 0xc2fc00001700780b */ /* 0x000fe20003fae000 */
[----:B-1----:R-:W-:-:S01]  /*3b10*/  FADD R26, R32, R19 ;  /* 0x00000013201a7221 */ /* 0x002fc20000000000 */
[----:B------:R-:W-:-:S02]  /*3b20*/  F2FP.SATFINITE.E4M3.F32.PACK_AB_MERGE_C R32, RZ, R32, RZ ;  /* 0x00000020ff20723e */ /* 0x000fc400048070ff */
[----:B------:R-:W-:Y:S02]  /*3b30*/  F2FP.SATFINITE.E4M3.F32.PACK_AB_MERGE_C R19, RZ, R19, RZ ;  /* 0x00000013ff13723e */ /* 0x000fe400048070ff */
[----:B------:R-:W1:Y:S01]  /*3b40*/  MUFU.EX2 R50, R50 ;  /* 0x0000003200327308 */ /* 0x000e620000000800 */
[----:B---3--:R-:W-:Y:S01]  /*3b50*/  @!P6 FMUL R38, R38, R38 ;  /* 0x000000262626e220 */ /* 0x008fe20000400000 */
[----:B------:R-:W-:Y:S01]  /*3b60*/  FSETP.GEU.AND P6, PT, R30, -126, PT ;  /* 0xc2fc00001e00780b */ /* 0x000fe20003fce000 */
[----:B----4-:R-:W-:-:S01]  /*3b70*/  FADD R27, R13, R26 ;  /* 0x0000001a0d1b7221 */ /* 0x010fc20000000000 */
[----:B------:R-:W-:Y:S01]  /*3b80*/  FADD R13, R25, R16 ;  /* 0x00000010190d7221 */ /* 0x000fe20000000000 */
[----:B------:R-:W-:-:S01]  /*3b90*/  FADD R26, R37, R20 ;  /* 0x00000014251a7221 */ /* 0x000fc20000000000 */
[----:B------:R-:W-:Y:S01]  /*3ba0*/  F2FP.SATFINITE.E4M3.F32.PACK_AB_MERGE_C R16, RZ, R16, RZ ;  /* 0x00000010ff10723e */ /* 0x000fe200048070ff */
[----:B------:R-:W-:Y:S01]  /*3bb0*/  @!P5 FMUL R23, R23, 0.5 ;  /* 0x3f0000001717d820 */ /* 0x000fe20000400000 */
[----:B------:R-:W-:Y:S01]  /*3bc0*/  F2FP.SATFINITE.E4M3.F32.PACK_AB_MERGE_C R20, RZ, R20, RZ ;  /* 0x00000014ff14723e */ /* 0x000fe200048070ff */
[----:B-----5:R-:W-:Y:S01]  /*3bd0*/  @!P4 FMUL R42, R42, R42 ;  /* 0x0000002a2a2ac220 */ /* 0x020fe20000400000 */
[----:B------:R-:W-:Y:S01]  /*3be0*/  FSETP.GEU.AND P4, PT, R54, -126, PT ;  /* 0xc2fc00003600780b */ /* 0x000fe20003f8e000 */
[----:B------:R2:W3:Y:S01]  /*3bf0*/  MUFU.EX2 R46, R23 ;  /* 0x00000017002e7308 */ /* 0x0004e20000000800 */
[----:B------:R-:W-:-:S01]  /*3c00*/  FADD R26, R15, R26 ;  /* 0x0000001a0f1a7221 */ /* 0x000fc20000000000 */
[----:B------:R-:W-:-:S02]  /*3c10*/  LOP3.LUT R16, R16, 0xffff, RZ, 0xc0, !PT ;  /* 0x0000ffff10107812 */ /* 0x000fc400078ec0ff */
[----:B------:R-:W-:Y:S01]  /*3c20*/  @!P6 FMUL R30, R30, 0.5 ;  /* 0x3f0000001e1ee820 */ /* 0x000fe20000400000 */
[----:B------:R-:W-:Y:S01]  /*3c30*/  F2FP.SATFINITE.E4M3.F32.PACK_AB_MERGE_C R25, RZ, R25, RZ ;  /* 0x00000019ff19723e */ /* 0x000fe200048070ff */
[----:B-1----:R-:W-:Y:S01]  /*3c40*/  @!P3 FMUL R50, R50, R50 ;  /* 0x000000323232b220 */ /* 0x002fe20000400000 */
[----:B------:R-:W-:Y:S01]  /*3c50*/  FSETP.GEU.AND P3, PT, R51, -126, PT ;  /* 0xc2fc00003300780b */ /* 0x000fe20003f6e000 */
[----:B------:R1:W4:Y:S01]  /*3c60*/  MUFU.EX2 R45, R30 ;  /* 0x0000001e002d7308 */ /* 0x0003220000000800 */
[----:B--2---:R-:W-:-:S01]  /*3c70*/  FADD R23, R36, R21 ;  /* 0x0000001524177221 */ /* 0x004fc20000000000 */
[----:B------:R-:W-:Y:S02]  /*3c80*/  F2FP.SATFINITE.E4M3.F32.PACK_AB_MERGE_C R21, RZ, R21, RZ ;  /* 0x00000015ff15723e */ /* 0x000fe400048070ff */
[----:B------:R-:W-:Y:S01]  /*3c90*/  @!P4 FMUL R54, R54, 0.5 ;  /* 0x3f0000003636c820 */ /* 0x000fe20000400000 */
[----:B------:R-:W-:Y:S02]  /*3ca0*/  PRMT R16, R16, 0x7604, R11 ;  /* 0x0000760410107816 */ /* 0x000fe4000000000b */
[----:B------:R-:W-:Y:S01]  /*3cb0*/  LOP3.LUT R21, R21, 0xff, RZ, 0xc0, !PT ;  /* 0x000000ff15157812 */ /* 0x000fe200078ec0ff */
[----:B------:R2:W5:Y:S01]  /*3cc0*/  MUFU.EX2 R52, R54 ;  /* 0x0000003600347308 */ /* 0x0005620000000800 */
[----:B---3--:R-:W-:Y:S01]  /*3cd0*/  @!P5 FMUL R46, R46, R46 ;  /* 0x0000002e2e2ed220 */ /* 0x008fe20000400000 */
[----:B------:R-:W-:Y:S01]  /*3ce0*/  FSETP.GEU.AND P5, PT, R43, -126, PT ;  /* 0xc2fc00002b00780b */ /* 0x000fe20003fae000 */
[----:B-1----:R-:W-:-:S01]  /*3cf0*/  FADD R30, R22, R23 ;  /* 0x00000017161e7221 */ /* 0x002fc20000000000 */
[----:B------:R-:W-:Y:S01]  /*3d00*/  @!P3 FMUL R51, R51, 0.5 ;  /* 0x3f0000003333b820 */ /* 0x000fe20000400000 */
[----:B------:R-:W-:-:S01]  /*3d10*/  FADD R22, R33, R14 ;  /* 0x0000000e21167221 */ /* 0x000fc20000000000 */
[----:B------:R-:W-:Y:S01]  /*3d20*/  FADD R23, R31, R46 ;  /* 0x0000002e1f177221 */ /* 0x000fe20000000000 */
[----:B------:R-:W-:Y:S01]  /*3d30*/  F2FP.SATFINITE.E4M3.F32.PACK_AB_MERGE_C R46, RZ, R46, RZ ;  /* 0x0000002eff2e723e */ /* 0x000fe200048070ff */
[----:B------:R-:W-:Y:S01]  /*3d40*/  FADD R27, R27, R30 ;  /* 0x0000001e1b1b7221 */ /* 0x000fe20000000000 */
[----:B----4-:R-:W-:Y:S01]  /*3d50*/  @!P6 FMUL R45, R45, R45 ;  /* 0x0000002d2d2de220 */ /* 0x010fe20000400000 */
[----:B------:R-:W-:Y:S01]  /*3d60*/  FSETP.GEU.AND P6, PT, R47, -126, PT ;  /* 0xc2fc00002f00780b */ /* 0x000fe20003fce000 */
[----:B------:R-:W1:Y:S01]  /*3d70*/  MUFU.EX2 R51, R51 ;  /* 0x0000003300337308 */ /* 0x000e620000000800 */
[----:B------:R-:W-:-:S01]  /*3d80*/  FADD R13, R13, R22 ;  /* 0x000000160d0d7221 */ /* 0x000fc20000000000 */
[----:B--2---:R-:W-:Y:S01]  /*3d90*/  FADD R54, R35, R50 ;  /* 0x0000003223367221 */ /* 0x004fe20000000000 */
[----:B------:R-:W-:Y:S01]  /*3da0*/  F2FP.SATFINITE.E4M3.F32.PACK_AB_MERGE_C R33, RZ, R33, RZ ;  /* 0x00000021ff21723e */ /* 0x000fe200048070ff */
[----:B------:R-:W-:Y:S01]  /*3db0*/  @!P5 FMUL R43, R43, 0.5 ;  /* 0x3f0000002b2bd820 */ /* 0x000fe20000400000 */
[----:B------:R-:W-:-:S01]  /*3dc0*/  FADD R26, R13, R26 ;  /* 0x0000001a0d1a7221 */ /* 0x000fc20000000000 */
[----:B-----5:R-:W-:Y:S01]  /*3dd0*/  @!P4 FMUL R52, R52, R52 ;  /* 0x000000343434c220 */ /* 0x020fe20000400000 */
[----:B------:R-:W-:Y:S01]  /*3de0*/  FSETP.GEU.AND P4, PT, R55, -126, PT ;  /* 0xc2fc00003700780b */ /* 0x000fe20003f8e000 */
[----:B------:R2:W3:Y:S01]  /*3df0*/  MUFU.EX2 R48, R43 ;  /* 0x0000002b00307308 */ /* 0x0004e20000000800 */
[----:B------:R-:W-:-:S02]  /*3e00*/  IMAD.U32 R13, R46, 0x10000, RZ ;  /* 0x000100002e0d7824 */ /* 0x000fc400078e00ff */
[----:B------:R-:W-:Y:S01]  /*3e10*/  FADD R72, R39, R52 ;  /* 0x0000003427487221 */ /* 0x000fe20000000000 */
[----:B------:R-:W-:Y:S01]  /*3e20*/  F2FP.SATFINITE.E4M3.F32.PACK_AB_MERGE_C R52, RZ, R52, RZ ;  /* 0x00000034ff34723e */ /* 0x000fe200048070ff */
[----:B------:R-:W-:Y:S01]  /*3e30*/  @!P6 FMUL R47, R47, 0.5 ;  /* 0x3f0000002f2fe820 */ /* 0x000fe20000400000 */
[----:B------:R-:W-:Y:S01]  /*3e40*/  LOP3.LUT R20, R20, 0xffff, RZ, 0xc0, !PT ;  /* 0x0000ffff14147812 */ /* 0x000fe200078ec0ff */
[----:B------:R-:W-:Y:S01]  /*3e50*/  FADD R54, R23, R54 ;  /* 0x0000003617367221 */ /* 0x000fe20000000000 */
[----:B------:R-:W-:Y:S01]  /*3e60*/  F2FP.SATFINITE.E4M3.F32.PACK_AB_MERGE_C R31, RZ, R31, RZ ;  /* 0x0000001fff1f723e */ /* 0x000fe200048070ff */
[----:B------:R-:W-:Y:S01]  /*3e70*/  FADD R27, R27, R26 ;  /* 0x0000001a1b1b7221 */ /* 0x000fe20000000000 */
[----:B-1----:R-:W-:Y:S01]  /*3e80*/  @!P3 FMUL R51, R51, R51 ;  /* 0x000000333333b220 */ /* 0x002fe20000400000 */
[----:B------:R-:W1:Y:S01]  /*3e90*/  MUFU.EX2 R47, R47 ;  /* 0x0000002f002f7308 */ /* 0x000e620000000800 */
[----:B------:R-:W-:Y:S01]  /*3ea0*/  FSETP.GEU.AND P3, PT, R12, -126, PT ;  /* 0xc2fc00000c00780b */ /* 0x000fe20003f6e000 */
[----:B------:R-:W-:Y:S01]  /*3eb0*/  @!P4 FMUL R55, R55, 0.5 ;  /* 0x3f0000003737c820 */ /* 0x000fe20000400000 */
[----:B------:R-:W-:-:S01]  /*3ec0*/  FADD R24, R38, R51 ;  /* 0x0000003326187221 */ /* 0x000fc20000000000 */
[----:B--2---:R-:W-:Y:S01]  /*3ed0*/  FADD R43, R44, R45 ;  /* 0x0000002d2c2b7221 */ /* 0x004fe20000000000 */
[----:B------:R-:W-:Y:S01]  /*3ee0*/  F2FP.SATFINITE.E4M3.F32.PACK_AB_MERGE_C R44, RZ, R44, RZ ;  /* 0x0000002cff2c723e */ /* 0x000fe200048070ff */
[----:B------:R-:W-:-:S02]  /*3ef0*/  IMAD.U32 R31, R31, 0x10000, RZ ;  /* 0x000100001f1f7824 */ /* 0x000fc400078e00ff */
[----:B---3--:R-:W-:Y:S01]  /*3f00*/  @!P5 FMUL R48, R48, R48 ;  /* 0x000000303030d220 */ /* 0x008fe20000400000 */
[----:B------:R-:W2:Y:S01]  /*3f10*/  MUFU.EX2 R55, R55 ;  /* 0x0000003700377308 */ /* 0x000ea20000000800 */
[----:B------:R-:W-:Y:S01]  /*3f20*/  F2FP.SATFINITE.E4M3.F32.PACK_AB_MERGE_C R35, RZ, R35, RZ ;  /* 0x00000023ff23723e */ /* 0x000fe200048070ff */
[----:B------:R-:W-:Y:S02]  /*3f30*/  IMAD.U32 R11, R44, 0x10000, RZ ;  /* 0x000100002c0b7824 */ /* 0x000fe400078e00ff */
[----:B------:R-:W-:-:S01]  /*3f40*/  FADD R15, R41, R48 ;  /* 0x00000030290f7221 */ /* 0x000fc20000000000 */
[----:B------:R-:W-:Y:S01]  /*3f50*/  F2FP.SATFINITE.E4M3.F32.PACK_AB_MERGE_C R41, RZ, R41, RZ ;  /* 0x00000029ff29723e */ /* 0x000fe200048070ff */
[----:B------:R-:W-:-:S01]  /*3f60*/  FADD R43, R43, R72 ;  /* 0x000000482b2b7221 */ /* 0x000fc20000000000 */
[----:B------:R-:W-:Y:S01]  /*3f70*/  F2FP.SATFINITE.E4M3.F32.PACK_AB_MERGE_C R38, RZ, R38, RZ ;  /* 0x00000026ff26723e */ /* 0x000fe200048070ff */
[----:B------:R-:W-:-:S01]  /*3f80*/  FADD R15, R15, R24 ;  /* 0x000000180f0f7221 */ /* 0x000fc20000000000 */
[----:B------:R-:W-:Y:S01]  /*3f90*/  F2FP.SATFINITE.E4M3.F32.PACK_AB_MERGE_C R14, RZ, R14, RZ ;  /* 0x0000000eff0e723e */ /* 0x000fe200048070ff */
[----:B-1----:R-:W-:Y:S01]  /*3fa0*/  @!P6 FMUL R47, R47, R47 ;  /* 0x0000002f2f2fe220 */ /* 0x002fe20000400000 */
[----:B------:R-:W-:Y:S01]  /*3fb0*/  F2FP.SATFINITE.E4M3.F32.PACK_AB_MERGE_C R45, RZ, R45, RZ ;  /* 0x0000002dff2d723e */ /* 0x000fe200048070ff */
[----:B------:R-:W-:Y:S01]  /*3fc0*/  IMAD.U32 R35, R35, 0x10000, RZ ;  /* 0x0001000023237824 */ /* 0x000fe200078e00ff */
[----:B------:R-:W-:Y:S01]  /*3fd0*/  LOP3.LUT R24, R25, 0xffff, RZ, 0xc0, !PT ;  /* 0x0000ffff19187812 */ /* 0x000fe200078ec0ff */
[----:B------:R-:W-:-:S01]  /*3fe0*/  FADD R22, R34, R47 ;  /* 0x0000002f22167221 */ /* 0x000fc20000000000 */
[----:B------:R-:W-:Y:S01]  /*3ff0*/  F2FP.SATFINITE.E4M3.F32.PACK_AB_MERGE_C R34, RZ, R34, RZ ;  /* 0x00000022ff22723e */ /* 0x000fe200048070ff */
[----:B------:R-:W-:Y:S01]  /*4000*/  IMAD.U32 R18, R45, 0x10000, RZ ;  /* 0x000100002d127824 */ /* 0x000fe200078e00ff */
[----:B------:R-:W-:Y:S01]  /*4010*/  LOP3.LUT R32, R32, 0xff, RZ, 0xc0, !PT ;  /* 0x000000ff20207812 */ /* 0x000fe200078ec0ff */
[----:B--2---:R-:W-:Y:S01]  /*4020*/  @!P4 FMUL R55, R55, R55 ;  /* 0x000000373737c220 */ /* 0x004fe20000400000 */
[----:B------:R-:W-:Y:S01]  /*4030*/  LOP3.LUT R33, R33, 0xffff, RZ, 0xc0, !PT ;  /* 0x0000ffff21217812 */ /* 0x000fe200078ec0ff */
[----:B------:R-:W-:Y:S01]  /*4040*/  @!P3 FMUL R12, R12, 0.5 ;  /* 0x3f0000000c0cb820 */ /* 0x000fe20000400000 */
[----:B------:R-:W-:Y:S01]  /*4050*/  LOP3.LUT R16, R16, 0xff0000, R13, 0xf8, !PT ;  /* 0x00ff000010107812 */ /* 0x000fe200078ef80d */
[----:B------:R-:W-:-:S01]  /*4060*/  FADD R23, R42, R55 ;  /* 0x000000372a177221 */ /* 0x000fc20000000000 */
[----:B------:R-:W-:Y:S01]  /*4070*/  F2FP.SATFINITE.E4M3.F32.PACK_AB_MERGE_C R50, RZ, R50, RZ ;  /* 0x00000032ff32723e */ /* 0x000fe200048070ff */
[----:B------:R-:W-:Y:S01]  /*4080*/  IMAD.U32 R13, R52, 0x10000, RZ ;  /* 0x00010000340d7824 */ /* 0x000fe200078e00ff */
[----:B------:R-:W-:Y:S01]  /*4090*/  F2FP.SATFINITE.E4M3.F32.PACK_AB_MERGE_C R51, RZ, R51, RZ ;  /* 0x00000033ff33723e */ /* 0x000fe200048070ff */
[----:B------:R-:W-:-:S01]  /*40a0*/  FADD R22, R22, R23 ;  /* 0x0000001716167221 */ /* 0x000fc20000000000 */
[----:B------:R-:W-:Y:S01]  /*40b0*/  F2FP.SATFINITE.E4M3.F32.PACK_AB_MERGE_C R55, RZ, R55, RZ ;  /* 0x00000037ff37723e */ /* 0x000fe200048070ff */
[----:B------:R-:W-:Y:S01]  /*40c0*/  IMAD.U32 R50, R50, 0x10000, RZ ;  /* 0x0001000032327824 */ /* 0x000fe200078e00ff */
[----:B------:R-:W-:Y:S01]  /*40d0*/  PRMT R20, R20, 0x7604, R21 ;  /* 0x0000760414147816 */ /* 0x000fe20000000015 */
[----:B------:R-:W-:-:S01]  /*40e0*/  FADD R22, R15, R22 ;  /* 0x000000160f167221 */ /* 0x000fc20000000000 */
[----:B------:R-:W-:Y:S01]  /*40f0*/  LOP3.LUT R41, R41, 0xffff, RZ, 0xc0, !PT ;  /* 0x0000ffff29297812 */ /* 0x000fe200078ec0ff */
[----:B------:R-:W-:Y:S01]  /*4100*/  IMAD.MOV.U32 R21, RZ, RZ, 0x2130 ;  /* 0x00002130ff157424 */ /* 0x000fe200078e00ff */
[----:B------:R-:W-:Y:S01]  /*4110*/  LOP3.LUT R34, R34, 0xffff, RZ, 0xc0, !PT ;  /* 0x0000ffff22227812 */ /* 0x000fe200078ec0ff */
[----:B------:R-:W-:-:S01]  /*4120*/  FADD R43, R54, R43 ;  /* 0x0000002b362b7221 */ /* 0x000fc20000000000 */
[----:B------:R-:W-:Y:S01]  /*4130*/  LOP3.LUT R38, R38, 0xffff, RZ, 0xc0, !PT ;  /* 0x0000ffff26267812 */ /* 0x000fe200078ec0ff */
[----:B------:R-:W-:Y:S01]  /*4140*/  IMAD.SHL.U32 R41, R41, 0x1000000, RZ ;  /* 0x0100000029297824 */ /* 0x000fe200078e00ff */
[----:B------:R-:W-:Y:S01]  /*4150*/  LOP3.LUT R19, R19, 0xff, RZ, 0xc0, !PT ;  /* 0x000000ff13137812 */ /* 0x000fe200078ec0ff */
[----:B------:R-:W-:Y:S01]  /*4160*/  IMAD.SHL.U32 R34, R34, 0x1000000, RZ ;  /* 0x0100000022227824 */ /* 0x000fe200078e00ff */
[----:B------:R-:W-:Y:S01]  /*4170*/  LOP3.LUT R14, R14, 0xffff, RZ, 0xc0, !PT ;  /* 0x0000ffff0e0e7812 */ /* 0x000fe200078ec0ff */
[----:B------:R-:W-:-:S01]  /*4180*/  FADD R22, R43, R22 ;  /* 0x000000162b167221 */ /* 0x000fc20000000000 */
[----:B------:R-:W-:-:S02]  /*4190*/  PRMT R24, R24, 0x7604, R49 ;  /* 0x0000760418187816 */ /* 0x000fc40000000031 */
[----:B------:R-:W-:Y:S02]  /*41a0*/  F2FP.SATFINITE.E4M3.F32.PACK_AB_MERGE_C R36, RZ, R36, RZ ;  /* 0x00000024ff24723e */ /* 0x000fe400048070ff */
[----:B------:R-:W-:Y:S02]  /*41b0*/  F2FP.SATFINITE.E4M3.F32.PACK_AB_MERGE_C R37, RZ, R37, RZ ;  /* 0x00000025ff25723e */ /* 0x000fe400048070ff */
[----:B------:R-:W-:Y:S02]  /*41c0*/  PRMT R32, R33, 0x7604, R32 ;  /* 0x0000760421207816 */ /* 0x000fe40000000020 */
[----:B------:R-:W-:Y:S02]  /*41d0*/  F2FP.SATFINITE.E4M3.F32.PACK_AB_MERGE_C R48, RZ, R48, RZ ;  /* 0x00000030ff30723e */ /* 0x000fe400048070ff */
[----:B------:R-:W-:Y:S02]  /*41e0*/  F2FP.SATFINITE.E4M3.F32.PACK_AB_MERGE_C R47, RZ, R47, RZ ;  /* 0x0000002fff2f723e */ /* 0x000fe400048070ff */
[----:B------:R-:W-:-:S02]  /*41f0*/  LOP3.LUT R51, R51, 0xffff, RZ, 0xc0, !PT ;  /* 0x0000ffff33337812 */ /* 0x000fc400078ec0ff */
[----:B------:R-:W-:Y:S02]  /*4200*/  LOP3.LUT R55, R55, 0xffff, RZ, 0xc0, !PT ;  /* 0x0000ffff37377812 */ /* 0x000fe400078ec0ff */
[----:B------:R-:W-:Y:S02]  /*4210*/  F2FP.SATFINITE.E4M3.F32.PACK_AB_MERGE_C R39, RZ, R39, RZ ;  /* 0x00000027ff27723e */ /* 0x000fe400048070ff */
[----:B------:R-:W-:Y:S01]  /*4220*/  LOP3.LUT R20, R20, 0xff0000, R13, 0xf8, !PT ;  /* 0x00ff000014147812 */ /* 0x000fe200078ef80d */
[----:B------:R-:W-:Y:S01]  /*4230*/  IMAD.SHL.U32 R13, R38, 0x1000000, RZ ;  /* 0x01000000260d7824 */ /* 0x000fe200078e00ff */
[----:B------:R-:W-:Y:S01]  /*4240*/  F2FP.SATFINITE.E4M3.F32.PACK_AB_MERGE_C R42, RZ, R42, RZ ;  /* 0x0000002aff2a723e */ /* 0x000fe200048070ff */
[----:B------:R-:W-:Y:S01]  /*4250*/  IMAD.SHL.U32 R55, R55, 0x1000000, RZ ;  /* 0x0100000037377824 */ /* 0x000fe200078e00ff */
[----:B------:R-:W-:Y:S01]  /*4260*/  PRMT R19, R14, 0x7604, R19 ;  /* 0x000076040e137816 */ /* 0x000fe20000000013 */
[----:B------:R-:W-:Y:S01]  /*4270*/  IMAD.U32 R39, R39, 0x10000, RZ ;  /* 0x0001000027277824 */ /* 0x000fe200078e00ff */
[----:B------:R-:W-:Y:S01]  /*4280*/  LOP3.LUT R36, R36, 0xff, RZ, 0xc0, !PT ;  /* 0x000000ff24247812 */ /* 0x000fe200078ec0ff */
[----:B------:R1:W2:Y:S01]  /*4290*/  MUFU.EX2 R14, R12 ;  /* 0x0000000c000e7308 */ /* 0x0002a20000000800 */
[----:B------:R-:W-:-:S02]  /*42a0*/  LOP3.LUT R37, R37, 0xffff, RZ, 0xc0, !PT ;  /* 0x0000ffff25257812 */ /* 0x000fc400078ec0ff */
[----:B------:R-:W-:Y:S02]  /*42b0*/  LOP3.LUT R24, R24, 0xff0000, R31, 0xf8, !PT ;  /* 0x00ff000018187812 */ /* 0x000fe400078ef81f */
[----:B------:R-:W-:Y:S02]  /*42c0*/  LOP3.LUT R11, R28, 0xff0000, R11, 0xf8, !PT ;  /* 0x00ff00001c0b7812 */ /* 0x000fe400078ef80b */
[----:B------:R-:W-:Y:S02]  /*42d0*/  LOP3.LUT R32, R32, 0xff0000, R35, 0xf8, !PT ;  /* 0x00ff000020207812 */ /* 0x000fe400078ef823 */
[----:B------:R-:W-:Y:S02]  /*42e0*/  LOP3.LUT R48, R48, 0xffff, RZ, 0xc0, !PT ;  /* 0x0000ffff30307812 */ /* 0x000fe400078ec0ff */
[----:B------:R-:W-:Y:S02]  /*42f0*/  LOP3.LUT R47, R47, 0xffff, RZ, 0xc0, !PT ;  /* 0x0000ffff2f2f7812 */ /* 0x000fe400078ec0ff */
[----:B------:R-:W-:Y:S01]  /*4300*/  LOP3.LUT R17, R17, 0xff0000, R18, 0xf8, !PT ;  /* 0x00ff000011117812 */ /* 0x000fe200078ef812 */
[----:B------:R-:W-:Y:S01]  /*4310*/  IMAD.SHL.U32 R18, R51, 0x1000000, RZ ;  /* 0x0100000033127824 */ /* 0x000fe200078e00ff */
[----:B------:R-:W-:Y:S01]  /*4320*/  LOP3.LUT R42, R42, 0xffff, RZ, 0xc0, !PT ;  /* 0x0000ffff2a2a7812 */ /* 0x000fe200078ec0ff */
[----:B-1----:R-:W-:Y:S01]  /*4330*/  IMAD.SHL.U32 R12, R47, 0x1000000, RZ ;  /* 0x010000002f0c7824 */ /* 0x002fe200078e00ff */
[----:B------:R-:W-:Y:S01]  /*4340*/  LOP3.LUT R19, R19, 0xff0000, R50, 0xf8, !PT ;  /* 0x00ff000013137812 */ /* 0x000fe200078ef832 */
[----:B--2---:R-:W-:Y:S01]  /*4350*/  @!P3 FMUL R14, R14, R14 ;  /* 0x0000000e0e0eb220 */ /* 0x004fe20000400000 */
[----:B------:R-:W-:Y:S01]  /*4360*/  PRMT R36, R37, 0x7604, R36 ;  /* 0x0000760425247816 */ /* 0x000fe20000000024 */
[----:B------:R-:W-:Y:S01]  /*4370*/  IMAD.SHL.U32 R15, R42, 0x1000000, RZ ;  /* 0x010000002a0f7824 */ /* 0x000fe200078e00ff */
[----:B------:R-:W-:Y:S01]  /*4380*/  LOP3.LUT R24, R24, R41, RZ, 0xfc, !PT ;  /* 0x0000002918187212 */ /* 0x000fe200078efcff */
[----:B------:R-:W-:Y:S01]  /*4390*/  FFMA R9, R14, R9, R27 ;  /* 0x000000090e097223 */ /* 0x000fe2000000001b */
[----:B------:R-:W-:Y:S01]  /*43a0*/  LOP3.LUT R11, R11, R34, RZ, 0xfc, !PT ;  /* 0x000000220b0b7212 */ /* 0x000fe200078efcff */
[----:B------:R-:W-:Y:S01]  /*43b0*/  FMUL R56, R56, R14 ;  /* 0x0000000e38387220 */ /* 0x000fe20000400000 */
[----:B------:R-:W-:Y:S01]  /*43c0*/  LOP3.LUT R32, R32, R13, RZ, 0xfc, !PT ;  /* 0x0000000d20207212 */ /* 0x000fe200078efcff */
[----:B------:R-:W-:Y:S01]  /*43d0*/  IMAD.SHL.U32 R13, R48, 0x1000000, RZ ;  /* 0x01000000300d7824 */ /* 0x000fe200078e00ff */
[----:B------:R-:W-:Y:S01]  /*43e0*/  LOP3.LUT R18, R19, R18, RZ, 0xfc, !PT ;  /* 0x0000001213127212 */ /* 0x000fe200078efcff */
[-C--:B------:R-:W-:Y:S01]  /*43f0*/  FMUL R57, R57, R14.reuse ;  /* 0x0000000e39397220 */ /* 0x080fe20000400000 */
[----:B------:R-:W-:Y:S01]  /*4400*/  LOP3.LUT R55, R20, R55, RZ, 0xfc, !PT ;  /* 0x0000003714377212 */ /* 0x000fe200078efcff */
[-C--:B------:R-:W-:Y:S01]  /*4410*/  FMUL R60, R60, R14.reuse ;  /* 0x0000000e3c3c7220 */ /* 0x080fe20000400000 */
[----:B------:R-:W-:Y:S01]  /*4420*/  LOP3.LUT R36, R36, 0xff0000, R39, 0xf8, !PT ;  /* 0x00ff000024247812 */ /* 0x000fe200078ef827 */
[----:B------:R-:W-:Y:S01]  /*4430*/  FMUL R61, R61, R14 ;  /* 0x0000000e3d3d7220 */ /* 0x000fe20000400000 */
[----:B------:R-:W-:Y:S01]  /*4440*/  SEL R20, R11, R24, P1 ;  /* 0x000000180b147207 */ /* 0x000fe20000800000 */
[-C--:B------:R-:W-:Y:S01]  /*4450*/  FMUL R64, R64, R14.reuse ;  /* 0x0000000e40407220 */ /* 0x080fe20000400000 */
[----:B------:R-:W-:Y:S01]  /*4460*/  SEL R19, R24, R11, P1 ;  /* 0x0000000b18137207 */ /* 0x000fe20000800000 */
[----:B------:R-:W-:Y:S01]  /*4470*/  IMAD.MOV.U32 R11, RZ, RZ, 0x3021 ;  /* 0x00003021ff0b7424 */ /* 0x000fe200078e00ff */
[----:B------:R-:W-:Y:S01]  /*4480*/  FSETP.GEU.AND P4, PT, R40, -126, PT ;  /* 0xc2fc00002800780b */ /* 0x000fe20003f8e000 */
[-C--:B------:R-:W-:Y:S01]  /*4490*/  FMUL R65, R65, R14.reuse ;  /* 0x0000000e41417220 */ /* 0x080fe20000400000 */
[----:B------:R-:W-:Y:S01]  /*44a0*/  LOP3.LUT R16, R16, R13, RZ, 0xfc, !PT ;  /* 0x0000000d10107212 */ /* 0x000fe200078efcff */
[----:B------:R-:W-:Y:S01]  /*44b0*/  FMUL R68, R68, R14 ;  /* 0x0000000e44447220 */ /* 0x000fe20000400000 */
[----:B------:R-:W-:Y:S01]  /*44c0*/  LOP3.LUT R17, R17, R12, RZ, 0xfc, !PT ;  /* 0x0000000c11117212 */ /* 0x000fe200078efcff */
[----:B------:R-:W-:Y:S01]  /*44d0*/  FMUL R69, R69, R14 ;  /* 0x0000000e45457220 */ /* 0x000fe20000400000 */
[----:B------:R-:W-:-:S02]  /*44e0*/  LOP3.LUT R15, R36, R15, RZ, 0xfc, !PT ;  /* 0x0000000f240f7212 */ /* 0x000fc400078efcff */
[-C--:B------:R-:W-:Y:S02]  /*44f0*/  SHF.R.U32.HI R11, RZ, R0.reuse, R11 ;  /* 0x00000000ff0b7219 */ /* 0x080fe4000001160b */
[----:B------:R-:W-:Y:S02]  /*4500*/  SHF.R.U32.HI R12, RZ, R0, R21 ;  /* 0x00000000ff0c7219 */ /* 0x000fe40000011615 */
[----:B------:R-:W-:Y:S01]  /*4510*/  SEL R26, R17, R16, P1 ;  /* 0x00000010111a7207 */ /* 0x000fe20000800000 */
[----:B------:R-:W-:Y:S01]  /*4520*/  @!P4 FMUL R40, R40, 0.5 ;  /* 0x3f0000002828c820 */ /* 0x000fe20000400000 */
[----:B------:R-:W-:Y:S02]  /*4530*/  SEL R17, R16, R17, P1 ;  /* 0x0000001110117207 */ /* 0x000fe40000800000 */
[----:B------:R-:W-:Y:S01]  /*4540*/  SEL R24, R15, R32, P1 ;  /* 0x000000200f187207 */ /* 0x000fe20000800000 */
[----:B------:R-:W1:Y:S01]  /*4550*/  MUFU.EX2 R13, R40 ;  /* 0x00000028000d7308 */ /* 0x000e620000000800 */
[----:B------:R-:W-:-:S02]  /*4560*/  SEL R16, R55, R18, P1 ;  /* 0x0000001237107207 */ /* 0x000fc40000800000 */
[----:B------:R-:W-:Y:S02]  /*4570*/  SEL R15, R32, R15, P1 ;  /* 0x0000000f200f7207 */ /* 0x000fe40000800000 */
[----:B------:R-:W-:Y:S02]  /*4580*/  SEL R55, R18, R55, P1 ;  /* 0x0000003712377207 */ /* 0x000fe40000800000 */
[----:B------:R-:W-:Y:S02]  /*4590*/  LOP3.LUT R11, R11, 0xf, RZ, 0xc0, !PT ;  /* 0x0000000f0b0b7812 */ /* 0x000fe400078ec0ff */
[----:B------:R-:W-:Y:S02]  /*45a0*/  LOP3.LUT R12, R12, 0xf, RZ, 0xc0, !PT ;  /* 0x0000000f0c0c7812 */ /* 0x000fe400078ec0ff */
[----:B------:R-:W-:Y:S01]  /*45b0*/  SHF.L.U32 R21, R4, 0x1f, RZ ;  /* 0x0000001f04157819 */ /* 0x000fe200000006ff */
[----:B------:R-:W-:Y:S03]  /*45c0*/  SHFL.IDX PT, R20, R20, R11, 0x1c1f ;  /* 0x001c1f0b14147589 */ /* 0x000fe600000e0000 */
[----:B------:R2:W3:Y:S01]  /*45d0*/  SYNCS.PHASECHK.TRANS64.TRYWAIT P3, [UR6+0x3800], R21 ;  /* 0x00380015ff0075a7 */ /* 0x0004e20008060146 */
[----:B------:R-:W4:Y:S01]  /*45e0*/  SHFL.IDX PT, R19, R19, R12, 0x1c1f ;  /* 0x001c1f0c13137589 */ /* 0x000f2200000e0000 */
[----:B-1----:R-:W-:-:S03]  /*45f0*/  @!P4 FMUL R13, R13, R13 ;  /* 0x0000000d0d0dc220 */ /* 0x002fc60000400000 */
[----:B------:R-:W-:Y:S01]  /*4600*/  SHFL.IDX PT, R24, R24, R11, 0x1c1f ;  /* 0x001c1f0b18187589 */ /* 0x000fe200000e0000 */
[----:B------:R-:W-:-:S01]  /*4610*/  FFMA R10, R13, R10, R22 ;  /* 0x0000000a0d0a7223 */ /* 0x000fc20000000016 */
[-C--:B------:R-:W-:Y:S01]  /*4620*/  FMUL R58, R58, R13.reuse ;  /* 0x0000000d3a3a7220 */ /* 0x080fe20000400000 */
[-C--:B------:R-:W-:Y:S01]  /*4630*/  FMUL R59, R59, R13.reuse ;  /* 0x0000000d3b3b7220 */ /* 0x080fe20000400000 */
[----:B------:R-:W1:Y:S01]  /*4640*/  SHFL.IDX PT, R15, R15, R12, 0x1c1f ;  /* 0x001c1f0c0f0f7589 */ /* 0x000e6200000e0000 */
[-C--:B------:R-:W-:Y:S01]  /*4650*/  FMUL R62, R62, R13.reuse ;  /* 0x0000000d3e3e7220 */ /* 0x080fe20000400000 */
[-C--:B------:R-:W-:Y:S01]  /*4660*/  FMUL R63, R63, R13.reuse ;  /* 0x0000000d3f3f7220 */ /* 0x080fe20000400000 */
[-C--:B------:R-:W-:Y:S01]  /*4670*/  FMUL R66, R66, R13.reuse ;  /* 0x0000000d42427220 */ /* 0x080fe20000400000 */
[----:B------:R-:W-:Y:S01]  /*4680*/  SHFL.IDX PT, R26, R26, R11, 0x1c1f ;  /* 0x001c1f0b1a1a7589 */ /* 0x000fe200000e0000 */
[-C--:B------:R-:W-:Y:S01]  /*4690*/  FMUL R67, R67, R13.reuse ;  /* 0x0000000d43437220 */ /* 0x080fe20000400000 */
[-C--:B------:R-:W-:Y:S01]  /*46a0*/  FMUL R70, R70, R13.reuse ;  /* 0x0000000d46467220 */ /* 0x080fe20000400000 */
[----:B------:R-:W-:Y:S01]  /*46b0*/  FMUL R71, R71, R13 ;  /* 0x0000000d47477220 */ /* 0x000fe20000400000 */
[----:B------:R-:W5:Y:S04]  /*46c0*/  SHFL.IDX PT, R17, R17, R12, 0x1c1f ;  /* 0x001c1f0c11117589 */ /* 0x000f6800000e0000 */
[----:B------:R-:W-:Y:S04]  /*46d0*/  SHFL.IDX PT, R16, R16, R11, 0x1c1f ;  /* 0x001c1f0b10107589 */ /* 0x000fe800000e0000 */
[----:B------:R-:W2:Y:S01]  /*46e0*/  SHFL.IDX PT, R55, R55, R12, 0x1c1f ;  /* 0x001c1f0c37377589 */ /* 0x000ea200000e0000 */
[----:B----4-:R-:W-:-:S02]  /*46f0*/  PRMT R36, R20, R7, R19 ;  /* 0x0000000714247216 */ /* 0x010fc40000000013 */
[-C--:B------:R-:W-:Y:S02]  /*4700*/  PRMT R37, R20, R8.reuse, R19 ;  /* 0x0000000814257216 */ /* 0x080fe40000000013 */
[CCC-:B-1----:R-:W-:Y:S02]  /*4710*/  PRMT R38, R24.reuse, R7.reuse, R15.reuse ;  /* 0x0000000718267216 */ /* 0x1c2fe4000000000f */
[-C--:B------:R-:W-:Y:S02]  /*4720*/  PRMT R39, R24, R8.reuse, R15 ;  /* 0x0000000818277216 */ /* 0x080fe4000000000f */
[CCC-:B-----5:R-:W-:Y:S02]  /*4730*/  PRMT R40, R26.reuse, R7.reuse, R17.reuse ;  /* 0x000000071a287216 */ /* 0x1e0fe40000000011 */
[----:B------:R-:W-:Y:S02]  /*4740*/  PRMT R41, R26, R8, R17 ;  /* 0x000000081a297216 */ /* 0x000fe40000000011 */
[----:B--2---:R-:W-:-:S02]  /*4750*/  PRMT R42, R16, R7, R55 ;  /* 0x00000007102a7216 */ /* 0x004fc40000000037 */
[----:B------:R-:W-:Y:S01]  /*4760*/  PRMT R43, R16, R8, R55 ;  /* 0x00000008102b7216 */ /* 0x000fe20000000037 */
[----:B---3--:R-:W-:Y:S06]  /*4770*/  @!P0 BRA `(.L_x_27) ;  /* 0x0000000000048947 */ /* 0x008fec0003800000 */
[----:B------:R-:W-:Y:S01]  /*4780*/  BPT.TRAP 0x1 ;  /* 0x000000040000795c */ /* 0x000fe20000300000 */
.L_x_27:
[----:B------:R-:W-:Y:S05]  /*4790*/  @P3 BRA `(.L_x_28) ;  /* 0x0000000000083947 */ /* 0x000fea0003800000 */
[----:B------:R-:W1:Y:S02]  /*47a0*/  SYNCS.PHASECHK.TRANS64.TRYWAIT P3, [UR6+0x3800], R21 ;  /* 0x00380015ff0075a7 */ /* 0x000e640008060146 */
[----:B-1----:R-:W-:Y:S05]  /*47b0*/  @!P3 BRA `(.L_x_29) ;  /* 0x0000004400a0b947 */ /* 0x002fea0003800000 */
.L_x_28:
[----:B------:R-:W-:Y:S01]  /*47c0*/  ULEA UR6, UR10, UR8, 0x7 ;  /* 0x000000080a067291 */ /* 0x000fe2000f8e383f */
[----:B------:R-:W-:Y:S01]  /*47d0*/  WARPGROUP.ARRIVE ;  /* 0x00000000000079c5 */ /* 0x000fe20000000000 */
[----:B------:R-:W-:-:S07]  /*47e0*/  UMOV UR7, 0x80000020 ;  /* 0x8000002000077882 */ /* 0x000fce0000000000 */
[----:B------:R-:W-:Y:S01]  /*47f0*/  QGMMA.64x32x32.F32.E4M3.E4M3 R56, R36, gdesc[UR4], R56, gsb0 ;  /* 0x0060000424387df3 */ /* 0x000fe20008000838 */
        /* <DEDUP_REMOVED lines=8> */
.L_x_30:
[----:B------:R-:W-:-:S04]  /*4880*/  ULEA UR6, UR9, UR37, 0x3 ;  /* 0x0000002509067291 */ /* 0x000fc8000f8e183f */
[----:B------:R-:W-:-:S04]  /*4890*/  UIADD3 UR6, UR6, 0x3828, URZ ;  /* 0x0000382806067890 */ /* 0x000fc8000fffe03f */
[----:B------:R-:W-:-:S09]  /*48a0*/  UPRMT UR6, URZ, 0x654, UR6 ;  /* 0x000006543f067896 */ /* 0x000fd20008000006 */
[----:B------:R-:W-:Y:S01]  /*48b0*/  SYNCS.ARRIVE.TRANS64.RED.A1T0 RZ, [UR6], RZ ;  /* 0x000000ffffff79a7 */ /* 0x000fe20008100406 */
[----:B------:R-:W-:Y:S05]  /*48c0*/  @P2 BRA `(.L_x_31) ;  /* 0x0000000000042947 */ /* 0x000fea0003800000 */
[----:B------:R-:W-:Y:S01]  /*48d0*/  BPT.TRAP 0x1 ;  /* 0x000000040000795c */ /* 0x000fe20000300000 */
.L_x_31:
[----:B------:R-:W-:-:S04]  /*48e0*/  UIADD3 UR9, UR9, 0x1, URZ ;  /* 0x0000000109097890 */ /* 0x000fc8000fffe03f */
[----:B------:R-:W-:-:S04]  /*48f0*/  UISETP.NE.AND UP0, UPT, UR9, 0x5, UPT ;  /* 0x000000050900788c */ /* 0x000fc8000bf05270 */
[----:B------:R-:W-:Y:S01]  /*4900*/  USEL UR9, UR9, URZ, UP0 ;  /* 0x0000003f09097287 */ /* 0x000fe20008000000 */
[----:B------:R-:W-:Y:S11]  /*4910*/  @!P0 BRA `(.L_x_32) ;  /* 0x0000000000048947 */ /* 0x000ff60003800000 */
[----:B------:R-:W-:Y:S01]  /*4920*/  BPT.TRAP 0x1 ;  /* 0x000000040000795c */ /* 0x000fe20000300000 */
.L_x_32:
[----:B------:R-:W-:-:S04]  /*4930*/  ULEA UR6, UR9, UR37, 0x3 ;  /* 0x0000002509067291 */ /* 0x000fc8000f8e183f */
[----:B------:R-:W-:-:S04]  /*4940*/  UIADD3 UR6, UR6, 0x3828, URZ ;  /* 0x0000382806067890 */ /* 0x000fc8000fffe03f */
[----:B------:R-:W-:-:S09]  /*4950*/  UPRMT UR6, URZ, 0x654, UR6 ;  /* 0x000006543f067896 */ /* 0x000fd20008000006 */
[----:B------:R-:W-:Y:S01]  /*4960*/  SYNCS.ARRIVE.TRANS64.RED.A1T0 RZ, [UR6], RZ ;  /* 0x000000ffffff79a7 */ /* 0x000fe20008100406 */
[----:B------:R-:W-:Y:S05]  /*4970*/  @P2 BRA `(.L_x_33) ;  /* 0x0000000000042947 */ /* 0x000fea0003800000 */
[----:B------:R-:W-:Y:S01]  /*4980*/  BPT.TRAP 0x1 ;  /* 0x000000040000795c */ /* 0x000fe20000300000 */
.L_x_33:
[----:B------:R-:W-:Y:S01]  /*4990*/  UIADD3 UR10, UR10, 0x1, URZ ;  /* 0x000000010a0a7890 */ /* 0x000fe2000fffe03f */
[C---:B------:R-:W-:Y:S01]  /*49a0*/  ISETP.GT.AND P3, PT, R3.reuse, 0x2, PT ;  /* 0x000000020300780c */ /* 0x040fe20003f64270 */
[----:B------:R-:W-:Y:S01]  /*49b0*/  UIADD3 UR9, UR9, 0x1, URZ ;  /* 0x0000000109097890 */ /* 0x000fe2000fffe03f */
[----:B------:R-:W-:Y:S01]  /*49c0*/  VIADD R3, R3, 0xffffffff ;  /* 0xffffffff03037836 */ /* 0x000fe20000000000 */
[----:B------:R-:W-:Y:S01]  /*49d0*/  UISETP.NE.AND UP2, UPT, UR10, 0x5, UPT ;  /* 0x000000050a00788c */ /* 0x000fe2000bf45270 */
[----:B------:R-:W-:Y:S01]  /*49e0*/  VIADD R2, R2, 0x40 ;  /* 0x0000004002027836 */ /* 0x000fe20000000000 */
[----:B------:R-:W-:Y:S01]  /*49f0*/  UISETP.NE.AND UP0, UPT, UR9, 0x5, UPT ;  /* 0x000000050900788c */ /* 0x000fe2000bf05270 */
[----:B------:R-:W-:Y:S01]  /*4a00*/  IMAD.MOV.U32 R13, RZ, RZ, R5 ;  /* 0x000000ffff0d7224 */ /* 0x000fe200078e0005 */
[----:B------:R-:W-:Y:S01]  /*4a10*/  USEL UR6, URZ, 0x1, UP2 ;  /* 0x000000013f067887 */ /* 0x000fe20009000000 */
[----:B------:R-:W-:Y:S01]  /*4a20*/  IMAD.MOV.U32 R15, RZ, RZ, R6 ;  /* 0x000000ffff0f7224 */ /* 0x000fe200078e0006 */
[----:B------:R-:W-:-:S02]  /*4a30*/  USEL UR9, UR9, URZ, UP0 ;  /* 0x0000003f09097287 */ /* 0x000fc40008000000 */
[----:B------:R-:W-:Y:S02]  /*4a40*/  USEL UR10, UR10, URZ, UP2 ;  /* 0x0000003f0a0a7287 */ /* 0x000fe40009000000 */
[----:B------:R-:W-:Y:S01]  /*4a50*/  LOP3.LUT R4, R4, UR6, RZ, 0x3c, !PT ;  /* 0x0000000604047c12 */ /* 0x000fe2000f8e3cff */
[----:B------:R-:W-:Y:S09]  /*4a60*/  @P3 BRA `(.L_x_34) ;  /* 0xffffffe000c83947 */ /* 0x000ff2000383ffff */
.L_x_23:
[----:B------:R-:W-:-:S13]  /*4a70*/  ISETP.GE.AND P3, PT, R3, 0x1, PT ;  /* 0x000000010300780c */ /* 0x000fda0003f66270 */
[----:B------:R-:W-:Y:S05]  /*4a80*/  @!P3 BRA `(.L_x_35) ;  /* 0x000000200054b947 */ /* 0x000fea0003800000 */
[----:B------:R-:W-:Y:S01]  /*4a90*/  IMAD.MOV.U32 R13, RZ, RZ, R5 ;  /* 0x000000ffff0d7224 */ /* 0x000fe200078e0005 */
[----:B------:R-:W-:Y:S01]  /*4aa0*/  ULDC UR12, c[0x0][0x28c] ;  /* 0x0000a300000c7ab9 */ /* 0x000fe20000000800 */
[----:B-1----:R-:W-:Y:S01]  /*4ab0*/  IMAD.MOV.U32 R14, RZ, RZ, R6 ;  /* 0x000000ffff0e7224 */ /* 0x002fe200078e0006 */
[----:B------:R-:W-:-:S06]  /*4ac0*/  ULDC UR13, c[0x0][0x604] ;  /* 0x00018100000d7ab9 */ /* 0x000fcc0000000800 */
.L_x_46:
[----:B------:R-:W-:Y:S05]  /*4ad0*/  @!P0 BRA `(.L_x_36) ;  /* 0x0000000000048947 */ /* 0x000fea0003800000 */
[----:B------:R-:W-:Y:S01]  /*4ae0*/  BPT.TRAP 0x1 ;  /* 0x000000040000795c */ /* 0x000fe20000300000 */
.L_x_36:
[----:B------:R-:W-:Y:S01]  /*4af0*/  ULEA UR6, UR10, UR37, 0x3 ;  /* 0x000000250a067291 */ /* 0x000fe2000f8e183f */
[----:B------:R-:W-:-:S08]  /*4b00*/  SHF.L.U32 R0, R4, 0x1f, RZ ;  /* 0x0000001f04007819 */ /* 0x000fd000000006ff */
[----:B------:R-:W1:Y:S02]  /*4b10*/  SYNCS.PHASECHK.TRANS64.TRYWAIT P3, [UR6+0x3800], R0 ;  /* 0x00380000ff0075a7 */ /* 0x000e640008060146 */
[----:B-1----:R-:W-:Y:S05]  /*4b20*/  @!P3 BRA `(.L_x_37) ;  /* 0x0000004000dcb947 */ /* 0x002fea0003800000 */
.L_x_104:
        /* <DEDUP_REMOVED lines=8> */
[----:B-1----:R-:W-:Y:S01]  /*4bb0*/  LOP3.LUT R0, R4, UR6, RZ, 0x3c, !PT ;  /* 0x0000000604007c12 */ /* 0x002fe2000f8e3cff */
[----:B------:R-:W-:Y:S02]  /*4bc0*/  WARPGROUP.DEPBAR.LE gsb0, 0x0 ;  /* 0x00008000000079c5 */ /* 0x000fe40000010000 */
[----:B------:R-:W-:Y:S05]  /*4bd0*/  @!P0 BRA `(.L_x_38) ;  /* 0x0000000000048947 */ /* 0x000fea0003800000 */
[----:B------:R-:W-:Y:S01]  /*4be0*/  BPT.TRAP 0x1 ;  /* 0x000000040000795c */ /* 0x000fe20000300000 */
.L_x_38:
[C---:B------:R-:W-:Y:S01]  /*4bf0*/  VIADD R4, R2.reuse, 0x1 ;  /* 0x0000000102047836 */ /* 0x040fe20000000000 */
[C---:B------:R-:W-:Y:S01]  /*4c00*/  ISETP.GE.AND P6, PT, R2.reuse, UR12, PT ;  /* 0x0000000c02007c0c */ /* 0x040fe2000bfc6270 */
[C---:B------:R-:W-:Y:S01]  /*4c10*/  VIADD R5, R2.reuse, 0x8 ;  /* 0x0000000802057836 */ /* 0x040fe20000000000 */
[----:B------:R-:W-:Y:S01]  /*4c20*/  P2R R20, PR, RZ, 0x4 ;  /* 0x00000004ff147803 */ /* 0x000fe20000000000 */
[----:B------:R-:W-:Y:S01]  /*4c30*/  VIADD R6, R2, 0x9 ;  /* 0x0000000902067836 */ /* 0x000fe20000000000 */
[----:B------:R-:W-:Y:S01]  /*4c40*/  ISETP.GE.AND P4, PT, R4, UR12, PT ;  /* 0x0000000c04007c0c */ /* 0x000fe2000bf86270 */
[C---:B------:R-:W-:Y:S01]  /*4c50*/  VIADD R4, R2.reuse, 0x10 ;  /* 0x0000001002047836 */ /* 0x040fe20000000000 */
[----:B------:R-:W-:Y:S01]  /*4c60*/  ISETP.GE.AND P5, PT, R5, UR12, PT ;  /* 0x0000000c05007c0c */ /* 0x000fe2000bfa6270 */
[----:B------:R-:W-:Y:S01]  /*4c70*/  VIADD R21, R2, 0x20 ;  /* 0x0000002002157836 */ /* 0x000fe20000000000 */
[----:B------:R-:W-:Y:S01]  /*4c80*/  FSEL R5, R26, -INF , !P6 ;  /* 0xff8000001a057808 */ /* 0x000fe20007000000 */
[----:B------:R-:W-:Y:S01]  /*4c90*/  VIADD R16, R2, 0x28 ;  /* 0x0000002802107836 */ /* 0x000fe20000000000 */
[----:B------:R-:W-:Y:S01]  /*4ca0*/  FSEL R24, R24, -INF , !P6 ;  /* 0xff80000018187808 */ /* 0x000fe20007000000 */
[----:B------:R-:W-:Y:S01]  /*4cb0*/  VIADD R22, R2, 0x31 ;  /* 0x0000003102167836 */ /* 0x000fe20000000000 */
[----:B------:R-:W-:Y:S01]  /*4cc0*/  ISETP.GE.AND P6, PT, R4, UR12, PT ;  /* 0x0000000c04007c0c */ /* 0x000fe2000bfc6270 */
[C---:B------:R-:W-:Y:S01]  /*4cd0*/  VIADD R23, R2.reuse, 0x38 ;  /* 0x0000003802177836 */ /* 0x040fe20000000000 */
[----:B------:R-:W-:Y:S01]  /*4ce0*/  FSEL R27, R27, -INF , !P4 ;  /* 0xff8000001b1b7808 */ /* 0x000fe20006000000 */
[----:B------:R-:W-:Y:S01]  /*4cf0*/  VIADD R26, R2, 0x39 ;  /* 0x00000039021a7836 */ /* 0x000fe20000000000 */
[----:B------:R-:W-:Y:S01]  /*4d00*/  FMNMX R4, R5, R14, !PT ;  /* 0x0000000e05047209 */ /* 0x000fe20007800000 */
[----:B------:R-:W-:Y:S01]  /*4d10*/  ULEA UR6, UR10, UR37, 0x3 ;  /* 0x000000250a067291 */ /* 0x000fe2000f8e183f */
[----:B------:R-:W-:Y:S01]  /*4d20*/  ISETP.GE.AND P3, PT, R6, UR12, PT ;  /* 0x0000000c06007c0c */ /* 0x000fe2000bf66270 */
[----:B------:R-:W-:Y:S01]  /*4d30*/  VIADD R6, R2, 0x11 ;  /* 0x0000001102067836 */ /* 0x000fe20000000000 */
[----:B------:R-:W-:-:S02]  /*4d40*/  FSEL R30, R30, -INF , !P5 ;  /* 0xff8000001e1e7808 */ /* 0x000fc40006800000 */
[----:B------:R-:W-:Y:S02]  /*4d50*/  FMNMX R15, R27, R4, !PT ;  /* 0x000000041b0f7209 */ /* 0x000fe40007800000 */
[----:B------:R-:W-:Y:S02]  /*4d60*/  FSEL R25, R25, -INF , !P4 ;  /* 0xff80000019197808 */ /* 0x000fe40006000000 */
[----:B------:R-:W-:Y:S01]  /*4d70*/  ISETP.GE.AND P4, PT, R6, UR12, PT ;  /* 0x0000000c06007c0c */ /* 0x000fe2000bf86270 */
[----:B------:R-:W-:Y:S01]  /*4d80*/  VIADD R6, R2, 0x18 ;  /* 0x0000001802067836 */ /* 0x000fe20000000000 */
[----:B------:R-:W-:Y:S02]  /*4d90*/  FSEL R31, R31, -INF , !P3 ;  /* 0xff8000001f1f7808 */ /* 0x000fe40005800000 */
[----:B------:R-:W-:Y:S02]  /*4da0*/  FMNMX R4, R30, R15, !PT ;  /* 0x0000000f1e047209 */ /* 0x000fe40007800000 */
        /* <DEDUP_REMOVED lines=8> */
[----:B------:R-:W-:Y:S01]  /*4e30*/  ISETP.GE.AND P3, PT, R6, UR12, PT ;  /* 0x0000000c06007c0c */ /* 0x000fe2000bf66270 */
[----:B------:R-:W-:Y:S01]  /*4e40*/  VIADD R6, R2, 0x21 ;  /* 0x0000002102067836 */ /* 0x000fe20000000000 */
[----:B------:R-:W-:Y:S02]  /*4e50*/  FSEL R38, R38, -INF , !P5 ;  /* 0xff80000026267808 */ /* 0x000fe40006800000 */
[----:B------:R-:W-:Y:S02]  /*4e60*/  FMNMX R15, R35, R4, !PT ;  /* 0x00000004230f7209 */ /* 0x000fe40007800000 */
[----:B------:R-:W-:Y:S02]  /*4e70*/  ISETP.GE.AND P2, PT, R21, UR12, PT ;  /* 0x0000000c15007c0c */ /* 0x000fe4000bf46270 */
[----:B------:R-:W-:Y:S02]  /*4e80*/  FSEL R39, R39, -INF , !P3 ;  /* 0xff80000027277808 */ /* 0x000fe40005800000 */
[----:B------:R-:W-:-:S02]  /*4e90*/  FMNMX R4, R38, R15, !PT ;  /* 0x0000000f26047209 */ /* 0x000fc40007800000 */
[----:B------:R-:W-:Y:S02]  /*4ea0*/  P2R R18, PR, RZ, 0x2 ;  /* 0x00000002ff127803 */ /* 0x000fe40000000000 */
[----:B------:R-:W-:Y:S01]  /*4eb0*/  ISETP.GE.AND P1, PT, R6, UR12, PT ;  /* 0x0000000c06007c0c */ /* 0x000fe2000bf26270 */
[----:B------:R-:W-:Y:S01]  /*4ec0*/  VIADD R6, R2, 0x29 ;  /* 0x0000002902067836 */ /* 0x000fe20000000000 */
[----:B------:R-:W-:Y:S02]  /*4ed0*/  FSEL R42, R42, -INF , !P2 ;  /* 0xff8000002a2a7808 */ /* 0x000fe40005000000 */
[----:B------:R-:W-:Y:S02]  /*4ee0*/  FMNMX R15, R39, R4, !PT ;  /* 0x00000004270f7209 */ /* 0x000fe40007800000 */
[----:B------:R-:W-:Y:S02]  /*4ef0*/  P2R R19, PR, RZ, 0x1 ;  /* 0x00000001ff137803 */ /* 0x000fe40000000000 */
[----:B------:R-:W-:-:S02]  /*4f00*/  ISETP.GE.AND P0, PT, R16, UR12, PT ;  /* 0x0000000c10007c0c */ /* 0x000fc4000bf06270 */
[----:B------:R-:W-:Y:S02]  /*4f10*/  FSEL R43, R43, -INF , !P1 ;  /* 0xff8000002b2b7808 */ /* 0x000fe40004800000 */
[----:B------:R-:W-:Y:S02]  /*4f20*/  FMNMX R4, R42, R15, !PT ;  /* 0x0000000f2a047209 */ /* 0x000fe40007800000 */
[----:B------:R-:W-:Y:S01]  /*4f30*/  ISETP.GE.AND P2, PT, R6, UR12, PT ;  /* 0x0000000c06007c0c */ /* 0x000fe2000bf46270 */
[----:B------:R-:W-:Y:S01]  /*4f40*/  VIADD R6, R2, 0x30 ;  /* 0x0000003002067836 */ /* 0x000fe20000000000 */
[----:B------:R-:W-:Y:S02]  /*4f50*/  FSEL R46, R46, -INF , !P0 ;  /* 0xff8000002e2e7808 */ /* 0x000fe40004000000 */
[----:B------:R-:W-:Y:S02]  /*4f60*/  FMNMX R15, R43, R4, !PT ;  /* 0x000000042b0f7209 */ /* 0x000fe40007800000 */
[----:B------:R-:W-:-:S02]  /*4f70*/  FSEL R37, R37, -INF , !P3 ;  /* 0xff80000025257808 */ /* 0x000fc40005800000 */
[----:B------:R-:W-:Y:S02]  /*4f80*/  FSEL R47, R47, -INF , !P2 ;  /* 0xff8000002f2f7808 */ /* 0x000fe40005000000 */
[----:B------:R-:W-:Y:S02]  /*4f90*/  FMNMX R4, R46, R15, !PT ;  /* 0x0000000f2e047209 */ /* 0x000fe40007800000 */
[----:B------:R-:W-:Y:S02]  /*4fa0*/  ISETP.GE.AND P3, PT, R6, UR12, PT ;  /* 0x0000000c06007c0c */ /* 0x000fe4000bf66270 */
[----:B------:R-:W-:Y:S02]  /*4fb0*/  FSEL R33, R33, -INF , !P4 ;  /* 0xff80000021217808 */ /* 0x000fe40006000000 */
[----:B------:R-:W-:Y:S02]  /*4fc0*/  FSEL R50, R50, -INF , !P3 ;  /* 0xff80000032327808 */ /* 0x000fe40005800000 */
[----:B------:R-:W-:-:S02]  /*4fd0*/  FMNMX R15, R47, R4, !PT ;  /* 0x000000042f0f7209 */ /* 0x000fc40007800000 */
[----:B------:R-:W-:Y:S02]  /*4fe0*/  ISETP.GE.AND P4, PT, R22, UR12, PT ;  /* 0x0000000c16007c0c */ /* 0x000fe4000bf86270 */
[----:B------:R-:W-:Y:S02]  /*4ff0*/  FSEL R36, R36, -INF , !P5 ;  /* 0xff80000024247808 */ /* 0x000fe40006800000 */
[----:B------:R-:W-:Y:S02]  /*5000*/  FSEL R51, R51, -INF , !P4 ;  /* 0xff80000033337808 */ /* 0x000fe40006000000 */
[----:B------:R-:W-:Y:S02]  /*5010*/  FMNMX R4, R50, R15, !PT ;  /* 0x0000000f32047209 */ /* 0x000fe40007800000 */
[----:B------:R-:W-:Y:S02]  /*5020*/  ISETP.GE.AND P5, PT, R23, UR12, PT ;  /* 0x0000000c17007c0c */ /* 0x000fe4000bfa6270 */
[----:B------:R-:W-:-:S02]  /*5030*/  FSEL R32, R32, -INF , !P6 ;  /* 0xff80000020207808 */ /* 0x000fc40007000000 */
[----:B------:R-:W-:Y:S02]  /*5040*/  FSEL R54, R54, -INF , !P5 ;  /* 0xff80000036367808 */ /* 0x000fe40006800000 */
[----:B------:R-:W-:Y:S02]  /*5050*/  FMNMX R15, R51, R4, !PT ;  /* 0x00000004330f7209 */ /* 0x000fe40007800000 */
[----:B------:R-:W-:Y:S02]  /*5060*/  ISETP.GE.AND P6, PT, R26, UR12, PT ;  /* 0x0000000c1a007c0c */ /* 0x000fe4000bfc6270 */
[----:B------:R-:W-:Y:S02]  /*5070*/  FMNMX R4, R54, R15, !PT ;  /* 0x0000000f36047209 */ /* 0x000fe40007800000 */
[----:B------:R-:W-:Y:S02]  /*5080*/  FSEL R55, R55, -INF , !P6 ;  /* 0xff80000037377808 */ /* 0x000fe40007000000 */
[----:B------:R-:W-:-:S02]  /*5090*/  P2R R16, PR, RZ, 0x1 ;  /* 0x00000001ff107803 */ /* 0x000fc40000000000 */
[----:B------:R-:W-:Y:S02]  /*50a0*/  FMNMX R4, R55, R4, !PT ;  /* 0x0000000437047209 */ /* 0x000fe40007800000 */
[----:B------:R-:W-:Y:S02]  /*50b0*/  P2R R17, PR, RZ, 0x2 ;  /* 0x00000002ff117803 */ /* 0x000fe40000000000 */
[----:B------:R-:W-:Y:S01]  /*50c0*/  ISETP.GE.AND P1, PT, R21, UR12, PT ;  /* 0x0000000c15007c0c */ /* 0x000fe2000bf26270 */
[----:B------:R-:W1:Y:S01]  /*50d0*/  SHFL.BFLY PT, R15, R4, 0x1, 0x1f ;  /* 0x0c201f00040f7f89 */ /* 0x000e6200000e0000 */
[----:B------:R-:W-:Y:S02]  /*50e0*/  FSEL R52, R52, -INF , !P5 ;  /* 0xff80000034347808 */ /* 0x000fe40006800000 */
[----:B------:R-:W-:Y:S02]  /*50f0*/  FSEL R40, R40, -INF , !P1 ;  /* 0xff80000028287808 */ /* 0x000fe40004800000 */
[----:B------:R-:W-:-:S02]  /*5100*/  ISETP.NE.AND P1, PT, R17, RZ, PT ;  /* 0x000000ff1100720c */ /* 0x000fc40003f25270 */
[----:B------:R-:W-:Y:S02]  /*5110*/  FSEL R53, R53, -INF , !P6 ;  /* 0xff80000035357808 */ /* 0x000fe40007000000 */
[----:B------:R-:W-:Y:S02]  /*5120*/  FSEL R48, R48, -INF , !P3 ;  /* 0xff80000030307808 */ /* 0x000fe40005800000 */
[----:B------:R-:W-:Y:S02]  /*5130*/  FSEL R49, R49, -INF , !P4 ;  /* 0xff80000031317808 */ /* 0x000fe40006000000 */
[----:B------:R-:W-:Y:S02]  /*5140*/  FSEL R41, R41, -INF , !P1 ;  /* 0xff80000029297808 */ /* 0x000fe40004800000 */
[----:B------:R-:W-:Y:S02]  /*5150*/  FSEL R45, R45, -INF , !P2 ;  /* 0xff8000002d2d7808 */ /* 0x000fe40005000000 */
[----:B------:R-:W-:-:S02]  /*5160*/  ISETP.NE.AND P1, PT, R18, RZ, PT ;  /* 0x000000ff1200720c */ /* 0x000fc40003f25270 */
[----:B------:R-:W-:Y:S02]  /*5170*/  ISETP.NE.AND P2, PT, R20, RZ, PT ;  /* 0x000000ff1400720c */ /* 0x000fe40003f45270 */
[----:B-1----:R-:W-:Y:S02]  /*5180*/  FMNMX R15, R4, R15, !PT ;  /* 0x0000000f040f7209 */ /* 0x002fe40007800000 */
[----:B------:R-:W-:-:S03]  /*5190*/  FMNMX R4, R24, R13, !PT ;  /* 0x0000000d18047209 */ /* 0x000fc60007800000 */
[----:B------:R-:W1:Y:S02]  /*51a0*/  SHFL.BFLY PT, R6, R15, 0x2, 0x1f ;  /* 0x0c401f000f067f89 */ /* 0x000e6400000e0000 */
[----:B-1----:R-:W-:-:S04]  /*51b0*/  FMNMX R6, R15, R6, !PT ;  /* 0x000000060f067209 */ /* 0x002fc80007800000 */
[----:B------:R-:W-:-:S04]  /*51c0*/  FSETP.NEU.AND P0, PT, R6, -INF , PT ;  /* 0xff8000000600780b */ /* 0x000fc80003f0d000 */
[----:B------:R-:W-:Y:S02]  /*51d0*/  FSEL R73, R6, RZ, P0 ;  /* 0x000000ff06497208 */ /* 0x000fe40000000000 */
[----:B------:R-:W-:-:S03]  /*51e0*/  ISETP.NE.AND P0, PT, R16, RZ, PT ;  /* 0x000000ff1000720c */ /* 0x000fc60003f05270 */
[C---:B------:R-:W-:Y:S01]  /*51f0*/  FMUL R16, R73.reuse, UR13 ;  /* 0x0000000d49107c20 */ /* 0x040fe20008400000 */
[----:B------:R-:W-:Y:S01]  /*5200*/  FSEL R44, R44, -INF , !P0 ;  /* 0xff8000002c2c7808 */ /* 0x000fe20004000000 */
[----:B------:R-:W-:-:S01]  /*5210*/  FADD R73, -R73, R14 ;  /* 0x0000000e49497221 */ /* 0x000fc20000000100 */
[----:B------:R-:W-:Y:S01]  /*5220*/  ISETP.NE.AND P0, PT, R19, RZ, PT ;  /* 0x000000ff1300720c */ /* 0x000fe20003f05270 */
[----:B------:R-:W-:-:S01]  /*5230*/  FFMA R17, R5, UR13, -R16 ;  /* 0x0000000d05117c23 */ /* 0x000fc20008000810 */
[----:B------:R-:W-:Y:S01]  /*5240*/  FMNMX R5, R25, R4, !PT ;  /* 0x0000000419057209 */ /* 0x000fe20007800000 */
[----:B------:R-:W-:-:S01]  /*5250*/  FFMA R30, R30, UR13, -R16 ;  /* 0x0000000d1e1e7c23 */ /* 0x000fc20008000810 */
[--C-:B------:R-:W-:Y:S01]  /*5260*/  FFMA R31, R31, UR13, -R16.reuse ;  /* 0x0000000d1f1f7c23 */ /* 0x100fe20008000810 */
[----:B------:R-:W-:-:S01]  /*5270*/  FFMA R27, R27, UR13, -R16 ;  /* 0x0000000d1b1b7c23 */ /* 0x000fc20008000810 */
[----:B------:R-:W-:Y:S01]  /*5280*/  FMNMX R4, R28, R5, !PT ;  /* 0x000000051c047209 */ /* 0x000fe20007800000 */
[----:B------:R-:W-:-:S01]  /*5290*/  FFMA R15, R35, UR13, -R16 ;  /* 0x0000000d230f7c23 */ /* 0x000fc20008000810 */
[----:B------:R-:W-:Y:S01]  /*52a0*/  FSETP.GEU.AND P5, PT, R30, -126, PT ;  /* 0xc2fc00001e00780b */ /* 0x000fe20003fae000 */
        /* <DEDUP_REMOVED lines=10> */
[----:B------:R-:W-:Y:S01]  /*5350*/  FMUL R73, R73, UR13 ;  /* 0x0000000d49497c20 */ /* 0x000fe20008400000 */
[----:B------:R-:W-:Y:S01]  /*5360*/  FSETP.GEU.AND P4, PT, R27, -126, PT ;  /* 0xc2fc00001b00780b */ /* 0x000fe20003f8e000 */
[----:B------:R-:W-:Y:S01]  /*5370*/  @!P5 FMUL R30, R30, 0.5 ;  /* 0x3f0000001e1ed820 */ /* 0x000fe20000400000 */
[----:B------:R-:W-:-:S03]  /*5380*/  FMNMX R4, R36, R5, !PT ;  /* 0x0000000524047209 */ /* 0x000fc60007800000 */
[----:B------:R-:W-:Y:S01]  /*5390*/  @!P6 FMUL R31, R31, 0.5 ;  /* 0x3f0000001f1fe820 */ /* 0x000fe20000400000 */
[----:B------:R-:W-:Y:S01]  /*53a0*/  FMNMX R5, R37, R4, !PT ;  /* 0x0000000425057209 */ /* 0x000fe20007800000 */
[----:B------:R-:W1:Y:S02]  /*53b0*/  MUFU.EX2 R75, R30 ;  /* 0x0000001e004b7308 */ /* 0x000e640000000800 */
[----:B------:R-:W-:Y:S01]  /*53c0*/  @!P3 FMUL R17, R17, 0.5 ;  /* 0x3f0000001111b820 */ /* 0x000fe20000400000 */
[----:B------:R-:W-:-:S03]  /*53d0*/  FMNMX R4, R40, R5, !PT ;  /* 0x0000000528047209 */ /* 0x000fc60007800000 */
[----:B------:R-:W-:Y:S01]  /*53e0*/  @!P4 FMUL R27, R27, 0.5 ;  /* 0x3f0000001b1bc820 */ /* 0x000fe20000400000 */
[----:B------:R-:W-:Y:S01]  /*53f0*/  FMNMX R5, R41, R4, !PT ;  /* 0x0000000429057209 */ /* 0x000fe20007800000 */
[----:B------:R-:W2:Y:S03]  /*5400*/  MUFU.EX2 R35, R31 ;  /* 0x0000001f00237308 */ /* 0x000ea60000000800 */
[----:B------:R-:W-:-:S04]  /*5410*/  FMNMX R4, R44, R5, !PT ;  /* 0x000000052c047209 */ /* 0x000fc80007800000 */
[----:B------:R-:W-:Y:S01]  /*5420*/  FMNMX R5, R45, R4, !PT ;  /* 0x000000042d057209 */ /* 0x000fe20007800000 */
[----:B------:R3:W4:Y:S01]  /*5430*/  MUFU.EX2 R72, R17 ;  /* 0x0000001100487308 */ /* 0x0007220000000800 */
[----:B-1----:R-:W-:Y:S02]  /*5440*/  @!P5 FMUL R75, R75, R75 ;  /* 0x0000004b4b4bd220 */ /* 0x002fe40000400000 */
[----:B------:R-:W-:-:S04]  /*5450*/  FMNMX R4, R48, R5, !PT ;  /* 0x0000000530047209 */ /* 0x000fc80007800000 */
[----:B------:R-:W-:Y:S01]  /*5460*/  FMNMX R5, R49, R4, !PT ;  /* 0x0000000431057209 */ /* 0x000fe20007800000 */
[----:B------:R-:W1:Y:S01]  /*5470*/  MUFU.EX2 R74, R27 ;  /* 0x0000001b004a7308 */ /* 0x000e620000000800 */
[----:B---3--:R-:W-:-:S01]  /*5480*/  FFMA R17, R38, UR13, -R16 ;  /* 0x0000000d26117c23 */ /* 0x008fc20008000810 */
[----:B--2---:R-:W-:Y:S01]  /*5490*/  @!P6 FMUL R35, R35, R35 ;  /* 0x000000232323e220 */ /* 0x004fe20000400000 */
[----:B------:R-:W-:Y:S02]  /*54a0*/  FSETP.GEU.AND P6, PT, R18, -126, PT ;  /* 0xc2fc00001200780b */ /* 0x000fe40003fce000 */
[----:B------:R-:W-:Y:S02]  /*54b0*/  FMNMX R4, R52, R5, !PT ;  /* 0x0000000534047209 */ /* 0x000fe40007800000 */
[----:B------:R-:W-:Y:S01]  /*54c0*/  FSETP.GEU.AND P5, PT, R17, -126, PT ;  /* 0xc2fc00001100780b */ /* 0x000fe20003fae000 */
[----:B----4-:R-:W-:Y:S01]  /*54d0*/  @!P3 FMUL R72, R72, R72 ;  /* 0x000000484848b220 */ /* 0x010fe20000400000 */
[----:B------:R-:W-:-:S02]  /*54e0*/  FSETP.GEU.AND P3, PT, R34, -126, PT ;  /* 0xc2fc00002200780b */ /* 0x000fc40003f6e000 */
[----:B------:R-:W-:-:S05]  /*54f0*/  FMNMX R4, R53, R4, !PT ;  /* 0x0000000435047209 */ /* 0x000fca0007800000 */
[----:B------:R-:W-:Y:S01]  /*5500*/  @!P6 FMUL R18, R18, 0.5 ;  /* 0x3f0000001212e820 */ /* 0x000fe20000400000 */
[----:B-1----:R-:W-:Y:S01]  /*5510*/  @!P4 FMUL R74, R74, R74 ;  /* 0x0000004a4a4ac220 */ /* 0x002fe20000400000 */
[----:B------:R-:W-:Y:S01]  /*5520*/  FSETP.GEU.AND P4, PT, R15, -126, PT ;  /* 0xc2fc00000f00780b */ /* 0x000fe20003f8e000 */
[----:B------:R-:W1:Y:S01]  /*5530*/  SHFL.BFLY PT, R5, R4, 0x1, 0x1f ;  /* 0x0c201f0004057f89 */ /* 0x000e6200000e0000 */
[----:B------:R-:W-:Y:S01]  /*5540*/  @!P5 FMUL R17, R17, 0.5 ;  /* 0x3f0000001111d820 */ /* 0x000fe20000400000 */
[----:B------:R2:W3:Y:S01]  /*5550*/  MUFU.EX2 R42, R18 ;  /* 0x00000012002a7308 */ /* 0x0004e20000000800 */
[----:B------:R-:W-:-:S07]  /*5560*/  @!P3 FMUL R34, R34, 0.5 ;  /* 0x3f0000002222b820 */ /* 0x000fce0000400000 */
[----:B------:R4:W5:Y:S01]  /*5570*/  MUFU.EX2 R76, R17 ;  /* 0x00000011004c7308 */ /* 0x0009620000000800 */
[----:B--2---:R-:W-:-:S01]  /*5580*/  FFMA R18, R51, UR13, -R16 ;  /* 0x0000000d33127c23 */ /* 0x004fc20008000810 */
[----:B------:R-:W-:-:S06]  /*5590*/  @!P4 FMUL R15, R15, 0.5 ;  /* 0x3f0000000f0fc820 */ /* 0x000fcc0000400000 */
[----:B------:R-:W2:Y:S01]  /*55a0*/  MUFU.EX2 R38, R34 ;  /* 0x0000002200267308 */ /* 0x000ea20000000800 */
[----:B---3--:R-:W-:Y:S01]  /*55b0*/  @!P6 FMUL R42, R42, R42 ;  /* 0x0000002a2a2ae220 */ /* 0x008fe20000400000 */
[----:B----4-:R-:W-:Y:S01]  /*55c0*/  FFMA R17, R50, UR13, -R16 ;  /* 0x0000000d32117c23 */ /* 0x010fe20008000810 */
[----:B-1----:R-:W-:-:S05]  /*55d0*/  FMNMX R5, R4, R5, !PT ;  /* 0x0000000504057209 */ /* 0x002fca0007800000 */
[----:B------:R1:W3:Y:S01]  /*55e0*/  MUFU.EX2 R39, R15 ;  /* 0x0000000f00277308 */ /* 0x0002e20000000800 */
[----:B-----5:R-:W-:Y:S01]  /*55f0*/  @!P5 FMUL R76, R76, R76 ;  /* 0x0000004c4c4cd220 */ /* 0x020fe20000400000 */
[----:B------:R-:W-:Y:S01]  /*5600*/  FSETP.GEU.AND P5, PT, R46, -126, PT ;  /* 0xc2fc00002e00780b */ /* 0x000fe20003fae000 */
[----:B------:R-:W4:Y:S01]  /*5610*/  SHFL.BFLY PT, R4, R5, 0x2, 0x1f ;  /* 0x0c401f0005047f89 */ /* 0x000f2200000e0000 */
[----:B-1----:R-:W-:-:S01]  /*5620*/  FFMA R15, R47, UR13, -R16 ;  /* 0x0000000d2f0f7c23 */ /* 0x002fc20008000810 */
[----:B--2---:R-:W-:Y:S01]  /*5630*/  @!P3 FMUL R38, R38, R38 ;  /* 0x000000262626b220 */ /* 0x004fe20000400000 */
[----:B------:R-:W-:-:S03]  /*5640*/  FSETP.GEU.AND P3, PT, R19, -126, PT ;  /* 0xc2fc00001300780b */ /* 0x000fc60003f6e000 */
[----:B------:R-:W-:-:S06]  /*5650*/  FSETP.GEU.AND P6, PT, R15, -126, PT ;  /* 0xc2fc00000f00780b */ /* 0x000fcc0003fce000 */
[----:B------:R-:W-:Y:S01]  /*5660*/  @!P5 FMUL R46, R46, 0.5 ;  /* 0x3f0000002e2ed820 */ /* 0x000fe20000400000 */
[----:B---3--:R-:W-:Y:S01]  /*5670*/  @!P4 FMUL R39, R39, R39 ;  /* 0x000000272727c220 */ /* 0x008fe20000400000 */
[----:B------:R-:W-:-:S04]  /*5680*/  FSETP.GEU.AND P4, PT, R20, -126, PT ;  /* 0xc2fc00001400780b */ /* 0x000fc80003f8e000 */
[----:B------:R-:W1:Y:S01]  /*5690*/  MUFU.EX2 R46, R46 ;  /* 0x0000002e002e7308 */ /* 0x000e620000000800 */
[----:B------:R-:W-:Y:S01]  /*56a0*/  @!P3 FMUL R19, R19, 0.5 ;  /* 0x3f0000001313b820 */ /* 0x000fe20000400000 */
[----:B------:R-:W-:Y:S01]  /*56b0*/  @!P6 FMUL R15, R15, 0.5 ;  /* 0x3f0000000f0fe820 */ /* 0x000fe20000400000 */
[----:B----4-:R-:W-:-:S05]  /*56c0*/  FMNMX R5, R5, R4, !PT ;  /* 0x0000000405057209 */ /* 0x010fca0007800000 */
[----:B------:R2:W3:Y:S01]  /*56d0*/  MUFU.EX2 R43, R19 ;  /* 0x00000013002b7308 */ /* 0x0004e20000000800 */
[----:B------:R-:W-:-:S07]  /*56e0*/  @!P4 FMUL R20, R20, 0.5 ;  /* 0x3f0000001414c820 */ /* 0x000fce0000400000 */
[----:B------:R-:W4:Y:S01]  /*56f0*/  MUFU.EX2 R50, R15 ;  /* 0x0000000f00327308 */ /* 0x000f220000000800 */
[----:B--2---:R-:W-:-:S01]  /*5700*/  FFMA R19, R54, UR13, -R16 ;  /* 0x0000000d36137c23 */ /* 0x004fc20008000810 */
[----:B-1----:R-:W-:-:S04]  /*5710*/  @!P5 FMUL R46, R46, R46 ;  /* 0x0000002e2e2ed220 */ /* 0x002fc80000400000 */
[----:B------:R-:W-:Y:S02]  /*5720*/  FSETP.GEU.AND P5, PT, R19, -126, PT ;  /* 0xc2fc00001300780b */ /* 0x000fe40003fae000 */
[----:B------:R1:W2:Y:S01]  /*5730*/  MUFU.EX2 R47, R20 ;  /* 0x00000014002f7308 */ /* 0x0002a20000000800 */
[----:B---3--:R-:W-:Y:S01]  /*5740*/  @!P3 FMUL R43, R43, R43 ;  /* 0x0000002b2b2bb220 */ /* 0x008fe20000400000 */
[----:B------:R-:W-:Y:S01]  /*5750*/  FSETP.GEU.AND P3, PT, R17, -126, PT ;  /* 0xc2fc00001100780b */ /* 0x000fe20003f6e000 */
[----:B----4-:R-:W-:Y:S01]  /*5760*/  @!P6 FMUL R50, R50, R50 ;  /* 0x000000323232e220 */ /* 0x010fe20000400000 */
[----:B-1----:R-:W-:Y:S01]  /*5770*/  FFMA R20, R55, UR13, -R16 ;  /* 0x0000000d37147c23 */ /* 0x002fe20008000810 */
[----:B------:R-:W-:-:S06]  /*5780*/  FSETP.NEU.AND P6, PT, R5, -INF , PT ;  /* 0xff8000000500780b */ /* 0x000fcc0003fcd000 */
[----:B------:R-:W-:Y:S01]  /*5790*/  @!P5 FMUL R19, R19, 0.5 ;  /* 0x3f0000001313d820 */ /* 0x000fe20000400000 */
[----:B------:R-:W-:-:S03]  /*57a0*/  FSEL R4, R5, RZ, P6 ;  /* 0x000000ff05047208 */ /* 0x000fc60003000000 */
[----:B------:R-:W1:Y:S01]  /*57b0*/  MUFU.EX2 R55, R19 ;  /* 0x0000001300377308 */ /* 0x000e620000000800 */
[----:B--2---:R-:W-:Y:S01]  /*57c0*/  @!P4 FMUL R47, R47, R47 ;  /* 0x0000002f2f2fc220 */ /* 0x004fe20000400000 */
[----:B------:R-:W-:Y:S01]  /*57d0*/  FSETP.GEU.AND P4, PT, R18, -126, PT ;  /* 0xc2fc00001200780b */ /* 0x000fe20003f8e000 */
[----:B------:R-:W-:Y:S01]  /*57e0*/  @!P3 FMUL R17, R17, 0.5 ;  /* 0x3f0000001111b820 */ /* 0x000fe20000400000 */
[----:B------:R-:W-:Y:S01]  /*57f0*/  FSETP.GEU.AND P6, PT, R20, -126, PT ;  /* 0xc2fc00001400780b */ /* 0x000fe20003fce000 */
[C---:B------:R-:W-:Y:S01]  /*5800*/  FMUL R15, R4.reuse, UR13 ;  /* 0x0000000d040f7c20 */ /* 0x040fe20008400000 */
[----:B------:R-:W-:Y:S01]  /*5810*/  FADD R4, -R4, R13 ;  /* 0x0000000d04047221 */ /* 0x000fe20000000100 */
[----:B------:R-:W-:-:S01]  /*5820*/  FADD R31, R74, R47 ;  /* 0x0000002f4a1f7221 */ /* 0x000fc20000000000 */
[----:B------:R-:W2:Y:S01]  /*5830*/  MUFU.EX2 R51, R17 ;  /* 0x0000001100337308 */ /* 0x000ea20000000800 */
[----:B------:R-:W-:-:S01]  /*5840*/  FFMA R28, R28, UR13, -R15 ;  /* 0x0000000d1c1c7c23 */ /* 0x000fc2000800080f */
[--C-:B------:R-:W-:Y:S01]  /*5850*/  FFMA R24, R24, UR13, -R15.reuse ;  /* 0x0000000d18187c23 */ /* 0x100fe2000800080f */
[----:B------:R-:W-:-:S01]  /*5860*/  FFMA R25, R25, UR13, -R15 ;  /* 0x0000000d19197c23 */ /* 0x000fc2000800080f */
[--C-:B------:R-:W-:Y:S01]  /*5870*/  FFMA R29, R29, UR13, -R15.reuse ;  /* 0x0000000d1d1d7c23 */ /* 0x100fe2000800080f */
[----:B------:R-:W-:-:S01]  /*5880*/  FFMA R36, R36, UR13, -R15 ;  /* 0x0000000d24247c23 */ /* 0x000fc2000800080f */
[--C-:B------:R-:W-:Y:S01]  /*5890*/  FFMA R32, R32, UR13, -R15.reuse ;  /* 0x0000000d20207c23 */ /* 0x100fe2000800080f */
[----:B------:R-:W-:Y:S01]  /*58a0*/  @!P4 FMUL R18, R18, 0.5 ;  /* 0x3f0000001212c820 */ /* 0x000fe20000400000 */
[--C-:B------:R-:W-:Y:S01]  /*58b0*/  FFMA R33, R33, UR13, -R15.reuse ;  /* 0x0000000d21217c23 */ /* 0x100fe2000800080f */
[----:B------:R-:W-:Y:S01]  /*58c0*/  @!P6 FMUL R20, R20, 0.5 ;  /* 0x3f0000001414e820 */ /* 0x000fe20000400000 */
[----:B-1----:R-:W-:Y:S01]  /*58d0*/  @!P5 FMUL R55, R55, R55 ;  /* 0x000000373737d220 */ /* 0x002fe20000400000 */
[----:B------:R-:W1:Y:S01]  /*58e0*/  MUFU.EX2 R54, R18 ;  /* 0x0000001200367308 */ /* 0x000e620000000800 */
[----:B------:R-:W-:Y:S01]  /*58f0*/  FSETP.GEU.AND P5, PT, R28, -126, PT ;  /* 0xc2fc00001c00780b */ /* 0x000fe20003fae000 */
[--C-:B------:R-:W-:Y:S01]  /*5900*/  FFMA R37, R37, UR13, -R15.reuse ;  /* 0x0000000d25257c23 */ /* 0x100fe2000800080f */
[----:B------:R-:W-:-:S01]  /*5910*/  FFMA R45, R45, UR13, -R15 ;  /* 0x0000000d2d2d7c23 */ /* 0x000fc2000800080f */
[--C-:B------:R-:W-:Y:S01]  /*5920*/  FFMA R40, R40, UR13, -R15.reuse ;  /* 0x0000000d28287c23 */ /* 0x100fe2000800080f */
[----:B------:R-:W-:-:S01]  /*5930*/  FFMA R41, R41, UR13, -R15 ;  /* 0x0000000d29297c23 */ /* 0x000fc2000800080f */
[----:B--2---:R-:W-:Y:S01]  /*5940*/  @!P3 FMUL R51, R51, R51 ;  /* 0x000000333333b220 */ /* 0x004fe20000400000 */
[----:B------:R-:W-:Y:S01]  /*5950*/  FSETP.GEU.AND P3, PT, R24, -126, PT ;  /* 0xc2fc00001800780b */ /* 0x000fe20003f6e000 */
[----:B------:R-:W2:Y:S01]  /*5960*/  MUFU.EX2 R77, R20 ;  /* 0x00000014004d7308 */ /* 0x000ea20000000800 */
[----:B------:R-:W-:-:S01]  /*5970*/  FFMA R49, R49, UR13, -R15 ;  /* 0x0000000d31317c23 */ /* 0x000fc2000800080f */
[--C-:B------:R-:W-:Y:S01]  /*5980*/  FFMA R53, R53, UR13, -R15.reuse ;  /* 0x0000000d35357c23 */ /* 0x100fe2000800080f */
[----:B------:R-:W-:-:S01]  /*5990*/  FFMA R44, R44, UR13, -R15 ;  /* 0x0000000d2c2c7c23 */ /* 0x000fc2000800080f */
[--C-:B------:R-:W-:Y:S01]  /*59a0*/  FFMA R48, R48, UR13, -R15.reuse ;  /* 0x0000000d30307c23 */ /* 0x100fe2000800080f */
[----:B------:R-:W-:-:S01]  /*59b0*/  FFMA R52, R52, UR13, -R15 ;  /* 0x0000000d34347c23 */ /* 0x000fc2000800080f */
[----:B------:R-:W-:Y:S01]  /*59c0*/  @!P5 FMUL R28, R28, 0.5 ;  /* 0x3f0000001c1cd820 */ /* 0x000fe20000400000 */
[----:B------:R-:W-:Y:S01]  /*59d0*/  FMUL R4, R4, UR13 ;  /* 0x0000000d04047c20 */ /* 0x000fe20008400000 */
[----:B------:R-:W-:Y:S01]  /*59e0*/  F2FP.SATFINITE.E4M3.F32.PACK_AB_MERGE_C R74, RZ, R74, RZ ;  /* 0x0000004aff4a723e */ /* 0x000fe200048070ff */
[----:B-1----:R-:W-:Y:S01]  /*59f0*/  @!P4 FMUL R54, R54, R54 ;  /* 0x000000363636c220 */ /* 0x002fe20000400000 */
[----:B------:R-:W-:Y:S01]  /*5a00*/  FSETP.GEU.AND P4, PT, R25, -126, PT ;  /* 0xc2fc00001900780b */ /* 0x000fe20003f8e000 */
[----:B------:R-:W1:Y:S01]  /*5a10*/  MUFU.EX2 R18, R28 ;  /* 0x0000001c00127308 */ /* 0x000e620000000800 */
[----:B------:R-:W-:Y:S01]  /*5a20*/  @!P3 FMUL R24, R24, 0.5 ;  /* 0x3f0000001818b820 */ /* 0x000fe20000400000 */
[----:B------:R-:W-:Y:S01]  /*5a30*/  FADD R34, R39, R54 ;  /* 0x0000003627227221 */ /* 0x000fe20000000000 */
[----:B------:R-:W-:-:S02]  /*5a40*/  F2FP.SATFINITE.E4M3.F32.PACK_AB_MERGE_C R39, RZ, R39, RZ ;  /* 0x00000027ff27723e */ /* 0x000fc400048070ff */
[----:B------:R-:W-:Y:S01]  /*5a50*/  LOP3.LUT R74, R74, 0xffff, RZ, 0xc0, !PT ;  /* 0x0000ffff4a4a7812 */ /* 0x000fe200078ec0ff */
[----:B--2---:R-:W-:Y:S01]  /*5a60*/  @!P6 FMUL R77, R77, R77 ;  /* 0x0000004d4d4de220 */ /* 0x004fe20000400000 */
[----:B------:R-:W-:Y:S01]  /*5a70*/  FSETP.GEU.AND P6, PT, R29, -126, PT ;  /* 0xc2fc00001d00780b */ /* 0x000fe20003fce000 */
[----:B------:R-:W2:Y:S01]  /*5a80*/  MUFU.EX2 R16, R24 ;  /* 0x0000001800107308 */ /* 0x000ea20000000800 */
[----:B------:R-:W-:Y:S01]  /*5a90*/  F2FP.SATFINITE.E4M3.F32.PACK_AB_MERGE_C R47, RZ, R47, RZ ;  /* 0x0000002fff2f723e */ /* 0x000fe200048070ff */
[----:B------:R-:W-:Y:S01]  /*5aa0*/  IMAD.SHL.U32 R74, R74, 0x1000000, RZ ;  /* 0x010000004a4a7824 */ /* 0x000fe200078e00ff */
[----:B------:R-:W-:Y:S01]  /*5ab0*/  F2FP.SATFINITE.E4M3.F32.PACK_AB_MERGE_C R54, RZ, R54, RZ ;  /* 0x00000036ff36723e */ /* 0x000fe200048070ff */
[----:B------:R-:W-:Y:S01]  /*5ac0*/  @!P4 FMUL R25, R25, 0.5 ;  /* 0x3f0000001919c820 */ /* 0x000fe20000400000 */
[----:B------:R-:W-:Y:S02]  /*5ad0*/  LOP3.LUT R39, R39, 0xffff, RZ, 0xc0, !PT ;  /* 0x0000ffff27277812 */ /* 0x000fe400078ec0ff */
[----:B------:R-:W-:Y:S01]  /*5ae0*/  LOP3.LUT R47, R47, 0xffff, RZ, 0xc0, !PT ;  /* 0x0000ffff2f2f7812 */ /* 0x000fe200078ec0ff */
[----:B------:R-:W3:Y:S01]  /*5af0*/  MUFU.EX2 R17, R25 ;  /* 0x0000001900117308 */ /* 0x000ee20000000800 */
[----:B-1----:R-:W-:Y:S01]  /*5b00*/  @!P5 FMUL R18, R18, R18 ;  /* 0x000000121212d220 */ /* 0x002fe20000400000 */
[----:B------:R-:W-:-:S02]  /*5b10*/  FSETP.GEU.AND P5, PT, R36, -126, PT ;  /* 0xc2fc00002400780b */ /* 0x000fc40003fae000 */
[----:B------:R-:W-:Y:S01]  /*5b20*/  @!P6 FMUL R29, R29, 0.5 ;  /* 0x3f0000001d1de820 */ /* 0x000fe20000400000 */
[----:B------:R-:W-:Y:S01]  /*5b30*/  LOP3.LUT R54, R54, 0xffff, RZ, 0xc0, !PT ;  /* 0x0000ffff36367812 */ /* 0x000fe200078ec0ff */
[----:B------:R-:W-:Y:S02]  /*5b40*/  IMAD.SHL.U32 R47, R47, 0x1000000, RZ ;  /* 0x010000002f2f7824 */ /* 0x000fe400078e00ff */
[----:B------:R1:W4:Y:S01]  /*5b50*/  MUFU.EX2 R19, R29 ;  /* 0x0000001d00137308 */ /* 0x0003220000000800 */
[----:B--2---:R-:W-:Y:S01]  /*5b60*/  @!P3 FMUL R16, R16, R16 ;  /* 0x000000101010b220 */ /* 0x004fe20000400000 */
[----:B------:R-:W-:Y:S01]  /*5b70*/  FSETP.GEU.AND P3, PT, R32, -126, PT ;  /* 0xc2fc00002000780b */ /* 0x000fe20003f6e000 */
[----:B------:R-:W-:-:S04]  /*5b80*/  IMAD.SHL.U32 R54, R54, 0x1000000, RZ ;  /* 0x0100000036367824 */ /* 0x000fc800078e00ff */
[----:B------:R-:W-:Y:S01]  /*5b90*/  @!P5 FMUL R36, R36, 0.5 ;  /* 0x3f0000002424d820 */ /* 0x000fe20000400000 */
[----:B---3--:R-:W-:Y:S01]  /*5ba0*/  @!P4 FMUL R17, R17, R17 ;  /* 0x000000111111c220 */ /* 0x008fe20000400000 */
[----:B------:R-:W-:Y:S02]  /*5bb0*/  FSETP.GEU.AND P4, PT, R33, -126, PT ;  /* 0xc2fc00002100780b */ /* 0x000fe40003f8e000 */
[----:B------:R2:W3:Y:S01]  /*5bc0*/  MUFU.EX2 R22, R36 ;  /* 0x0000002400167308 */ /* 0x0004e20000000800 */
[----:B-1----:R-:W-:-:S01]  /*5bd0*/  FADD R29, R72, R43 ;  /* 0x0000002b481d7221 */ /* 0x002fc20000000000 */
[----:B------:R-:W-:Y:S02]  /*5be0*/  F2FP.SATFINITE.E4M3.F32.PACK_AB_MERGE_C R72, RZ, R72, RZ ;  /* 0x00000048ff48723e */ /* 0x000fe400048070ff */
[----:B------:R-:W-:Y:S01]  /*5bf0*/  @!P3 FMUL R32, R32, 0.5 ;  /* 0x3f0000002020b820 */ /* 0x000fe20000400000 */
[----:B------:R-:W-:Y:S01]  /*5c00*/  F2FP.SATFINITE.E4M3.F32.PACK_AB_MERGE_C R43, RZ, R43, RZ ;  /* 0x0000002bff2b723e */ /* 0x000fe200048070ff */
[----:B----4-:R-:W-:Y:S01]  /*5c10*/  @!P6 FMUL R19, R19, R19 ;  /* 0x000000131313e220 */ /* 0x010fe20000400000 */
[----:B------:R-:W-:Y:S01]  /*5c20*/  FSETP.GEU.AND P6, PT, R37, -126, PT ;  /* 0xc2fc00002500780b */ /* 0x000fe20003fce000 */
[----:B------:R1:W4:Y:S01]  /*5c30*/  MUFU.EX2 R20, R32 ;  /* 0x0000002000147308 */ /* 0x0003220000000800 */
[----:B--2---:R-:W-:-:S01]  /*5c40*/  FADD R36, R42, R77 ;  /* 0x0000004d2a247221 */ /* 0x004fc20000000000 */
[----:B------:R-:W-:Y:S01]  /*5c50*/  F2FP.SATFINITE.E4M3.F32.PACK_AB_MERGE_C R42, RZ, R42, RZ ;  /* 0x0000002aff2a723e */ /* 0x000fe200048070ff */
[----:B------:R-:W-:-:S02]  /*5c60*/  IMAD.U32 R43, R43, 0x10000, RZ ;  /* 0x000100002b2b7824 */ /* 0x000fc400078e00ff */
[----:B------:R-:W-:Y:S01]  /*5c70*/  @!P4 FMUL R33, R33, 0.5 ;  /* 0x3f0000002121c820 */ /* 0x000fe20000400000 */
[----:B------:R-:W-:Y:S02]  /*5c80*/  F2FP.SATFINITE.E4M3.F32.PACK_AB_MERGE_C R77, RZ, R77, RZ ;  /* 0x0000004dff4d723e */ /* 0x000fe400048070ff */
[----:B------:R-:W-:Y:S01]  /*5c90*/  LOP3.LUT R42, R42, 0xffff, RZ, 0xc0, !PT ;  /* 0x0000ffff2a2a7812 */ /* 0x000fe200078ec0ff */
[----:B------:R2:W5:Y:S01]  /*5ca0*/  MUFU.EX2 R21, R33 ;  /* 0x0000002100157308 */ /* 0x0005620000000800 */
[----:B---3--:R-:W-:Y:S01]  /*5cb0*/  @!P5 FMUL R22, R22, R22 ;  /* 0x000000161616d220 */ /* 0x008fe20000400000 */
[----:B------:R-:W-:Y:S01]  /*5cc0*/  FSETP.GEU.AND P5, PT, R45, -126, PT ;  /* 0xc2fc00002d00780b */ /* 0x000fe20003fae000 */
[----:B-1----:R-:W-:-:S01]  /*5cd0*/  FADD R32, R38, R51 ;  /* 0x0000003326207221 */ /* 0x002fc20000000000 */
[----:B------:R-:W-:Y:S01]  /*5ce0*/  @!P6 FMUL R37, R37, 0.5 ;  /* 0x3f0000002525e820 */ /* 0x000fe20000400000 */
[----:B------:R-:W-:Y:S01]  /*5cf0*/  F2FP.SATFINITE.E4M3.F32.PACK_AB_MERGE_C R51, RZ, R51, RZ ;  /* 0x00000033ff33723e */ /* 0x000fe200048070ff */
[----:B------:R-:W-:Y:S01]  /*5d00*/  IMAD.SHL.U32 R42, R42, 0x1000000, RZ ;  /* 0x010000002a2a7824 */ /* 0x000fe200078e00ff */
[----:B------:R-:W-:Y:S01]  /*5d10*/  F2FP.SATFINITE.E4M3.F32.PACK_AB_MERGE_C R38, RZ, R38, RZ ;  /* 0x00000026ff26723e */ /* 0x000fe200048070ff */
[----:B------:R1:W3:Y:S01]  /*5d20*/  MUFU.EX2 R23, R37 ;  /* 0x0000002500177308 */ /* 0x0002e20000000800 */
[----:B----4-:R-:W-:Y:S01]  /*5d30*/  @!P3 FMUL R20, R20, R20 ;  /* 0x000000141414b220 */ /* 0x010fe20000400000 */
[----:B------:R-:W-:Y:S01]  /*5d40*/  FSETP.GEU.AND P3, PT, R40, -126, PT ;  /* 0xc2fc00002800780b */ /* 0x000fe20003f6e000 */
[----:B--2---:R-:W-:-:S01]  /*5d50*/  FADD R33, R35, R50 ;  /* 0x0000003223217221 */ /* 0x004fc20000000000 */
[----:B------:R-:W-:-:S02]  /*5d60*/  F2FP.SATFINITE.E4M3.F32.PACK_AB_MERGE_C R35, RZ, R35, RZ ;  /* 0x00000023ff23723e */ /* 0x000fc400048070ff */
[----:B------:R-:W-:Y:S01]  /*5d70*/  F2FP.SATFINITE.E4M3.F32.PACK_AB_MERGE_C R50, RZ, R50, RZ ;  /* 0x00000032ff32723e */ /* 0x000fe200048070ff */
[----:B------:R-:W-:Y:S01]  /*5d80*/  @!P5 FMUL R45, R45, 0.5 ;  /* 0x3f0000002d2dd820 */ /* 0x000fe20000400000 */
[----:B------:R-:W-:-:S01]  /*5d90*/  FADD R36, R33, R36 ;  /* 0x0000002421247221 */ /* 0x000fc20000000000 */
[----:B-----5:R-:W-:Y:S01]  /*5da0*/  @!P4 FMUL R21, R21, R21 ;  /* 0x000000151515c220 */ /* 0x020fe20000400000 */
[----:B------:R-:W-:Y:S01]  /*5db0*/  FSETP.GEU.AND P4, PT, R41, -126, PT ;  /* 0xc2fc00002900780b */ /* 0x000fe20003f8e000 */
[----:B------:R-:W2:Y:S01]  /*5dc0*/  MUFU.EX2 R26, R45 ;  /* 0x0000002d001a7308 */ /* 0x000ea20000000800 */
[----:B-1----:R-:W-:-:S01]  /*5dd0*/  FADD R37, R76, R55 ;  /* 0x000000374c257221 */ /* 0x002fc20000000000 */
[----:B------:R-:W-:Y:S02]  /*5de0*/  F2FP.SATFINITE.E4M3.F32.PACK_AB_MERGE_C R76, RZ, R76, RZ ;  /* 0x0000004cff4c723e */ /* 0x000fe400048070ff */
[----:B------:R-:W-:Y:S01]  /*5df0*/  @!P3 FMUL R40, R40, 0.5 ;  /* 0x3f0000002828b820 */ /* 0x000fe20000400000 */
[----:B------:R-:W-:Y:S01]  /*5e00*/  F2FP.SATFINITE.E4M3.F32.PACK_AB_MERGE_C R55, RZ, R55, RZ ;  /* 0x00000037ff37723e */ /* 0x000fe200048070ff */
[----:B---3--:R-:W-:Y:S01]  /*5e10*/  @!P6 FMUL R23, R23, R23 ;  /* 0x000000171717e220 */ /* 0x008fe20000400000 */
[----:B------:R-:W-:Y:S01]  /*5e20*/  FSETP.GEU.AND P6, PT, R49, -126, PT ;  /* 0xc2fc00003100780b */ /* 0x000fe20003fce000 */
[----:B------:R1:W3:Y:S01]  /*5e30*/  MUFU.EX2 R25, R40 ;  /* 0x0000002800197308 */ /* 0x0002e20000000800 */
[----:B------:R-:W-:Y:S01]  /*5e40*/  LOP3.LUT R35, R35, 0xffff, RZ, 0xc0, !PT ;  /* 0x0000ffff23237812 */ /* 0x000fe200078ec0ff */
[----:B------:R-:W-:Y:S01]  /*5e50*/  IMAD.U32 R55, R55, 0x10000, RZ ;  /* 0x0001000037377824 */ /* 0x000fe200078e00ff */
[----:B------:R-:W-:Y:S01]  /*5e60*/  LOP3.LUT R50, R50, 0xffff, RZ, 0xc0, !PT ;  /* 0x0000ffff32327812 */ /* 0x000fe200078ec0ff */
[----:B------:R-:W-:Y:S01]  /*5e70*/  @!P4 FMUL R41, R41, 0.5 ;  /* 0x3f0000002929c820 */ /* 0x000fe20000400000 */
[----:B------:R-:W-:Y:S01]  /*5e80*/  LOP3.LUT R77, R77, 0xffff, RZ, 0xc0, !PT ;  /* 0x0000ffff4d4d7812 */ /* 0x000fe200078ec0ff */
[----:B------:R-:W-:-:S02]  /*5e90*/  IMAD.SHL.U32 R35, R35, 0x1000000, RZ ;  /* 0x0100000023237824 */ /* 0x000fc400078e00ff */
[----:B------:R4:W5:Y:S01]  /*5ea0*/  MUFU.EX2 R24, R41 ;  /* 0x0000002900187308 */ /* 0x0009620000000800 */
[----:B--2---:R-:W-:Y:S01]  /*5eb0*/  @!P5 FMUL R26, R26, R26 ;  /* 0x0000001a1a1ad220 */ /* 0x004fe20000400000 */
[----:B------:R-:W-:Y:S01]  /*5ec0*/  FSETP.GEU.AND P5, PT, R53, -126, PT ;  /* 0xc2fc00003500780b */ /* 0x000fe20003fae000 */
[----:B-1----:R-:W-:-:S01]  /*5ed0*/  FADD R40, R29, R32 ;  /* 0x000000201d287221 */ /* 0x002fc20000000000 */
[----:B------:R-:W-:Y:S01]  /*5ee0*/  @!P6 FMUL R49, R49, 0.5 ;  /* 0x3f0000003131e820 */ /* 0x000fe20000400000 */
[----:B------:R-:W-:-:S01]  /*5ef0*/  FADD R32, R75, R46 ;  /* 0x0000002e4b207221 */ /* 0x000fc20000000000 */
[----:B------:R-:W-:Y:S01]  /*5f00*/  F2FP.SATFINITE.E4M3.F32.PACK_AB_MERGE_C R75, RZ, R75, RZ ;  /* 0x0000004bff4b723e */ /* 0x000fe200048070ff */
[----:B------:R-:W-:Y:S01]  /*5f10*/  IMAD.SHL.U32 R50, R50, 0x1000000, RZ ;  /* 0x0100000032327824 */ /* 0x000fe200078e00ff */
[----:B------:R-:W1:Y:S01]  /*5f20*/  MUFU.EX2 R28, R49 ;  /* 0x00000031001c7308 */ /* 0x000e620000000800 */
[----:B---3--:R-:W-:Y:S01]  /*5f30*/  @!P3 FMUL R25, R25, R25 ;  /* 0x000000191919b220 */ /* 0x008fe20000400000 */
[----:B------:R-:W-:Y:S01]  /*5f40*/  FSETP.GEU.AND P3, PT, R44, -126, PT ;  /* 0xc2fc00002c00780b */ /* 0x000fe20003f6e000 */
[----:B----4-:R-:W-:-:S01]  /*5f50*/  FADD R41, R32, R37 ;  /* 0x0000002520297221 */ /* 0x010fc20000000000 */
[----:B------:R-:W-:Y:S01]  /*5f60*/  FADD R37, R31, R34 ;  /* 0x000000221f257221 */ /* 0x000fe20000000000 */
[----:B------:R-:W-:Y:S01]  /*5f70*/  F2FP.SATFINITE.E4M3.F32.PACK_AB_MERGE_C R46, RZ, R46, RZ ;  /* 0x0000002eff2e723e */ /* 0x000fe200048070ff */
[----:B------:R-:W-:-:S02]  /*5f80*/  IMAD.U32 R75, R75, 0x10000, RZ ;  /* 0x000100004b4b7824 */ /* 0x000fc400078e00ff */
[----:B------:R-:W-:Y:S01]  /*5f90*/  @!P5 FMUL R53, R53, 0.5 ;  /* 0x3f0000003535d820 */ /* 0x000fe20000400000 */
[----:B------:R-:W-:Y:S02]  /*5fa0*/  IMAD.SHL.U32 R77, R77, 0x1000000, RZ ;  /* 0x010000004d4d7824 */ /* 0x000fe400078e00ff */
[----:B-----5:R-:W-:Y:S01]  /*5fb0*/  @!P4 FMUL R24, R24, R24 ;  /* 0x000000181818c220 */ /* 0x020fe20000400000 */
[----:B------:R-:W-:Y:S01]  /*5fc0*/  FSETP.GEU.AND P4, PT, R48, -126, PT ;  /* 0xc2fc00003000780b */ /* 0x000fe20003f8e000 */
[----:B------:R-:W2:Y:S01]  /*5fd0*/  MUFU.EX2 R30, R53 ;  /* 0x00000035001e7308 */ /* 0x000ea20000000800 */
[----:B------:R-:W-:-:S01]  /*5fe0*/  FADD R40, R40, R41 ;  /* 0x0000002928287221 */ /* 0x000fc20000000000 */
[----:B------:R-:W-:Y:S01]  /*5ff0*/  FADD R14, R17, R24 ;  /* 0x00000018110e7221 */ /* 0x000fe20000000000 */
[----:B------:R-:W-:Y:S01]  /*6000*/  F2FP.SATFINITE.E4M3.F32.PACK_AB_MERGE_C R17, RZ, R17, RZ ;  /* 0x00000011ff11723e */ /* 0x000fe200048070ff */
[----:B------:R-:W-:Y:S01]  /*6010*/  @!P3 FMUL R44, R44, 0.5 ;  /* 0x3f0000002c2cb820 */ /* 0x000fe20000400000 */
[----:B------:R-:W-:Y:S01]  /*6020*/  F2FP.SATFINITE.E4M3.F32.PACK_AB_MERGE_C R24, RZ, R24, RZ ;  /* 0x00000018ff18723e */ /* 0x000fe200048070ff */
[----:B-1----:R-:W-:Y:S01]  /*6030*/  @!P6 FMUL R28, R28, R28 ;  /* 0x0000001c1c1ce220 */ /* 0x002fe20000400000 */
[----:B------:R-:W-:Y:S01]  /*6040*/  FSETP.GEU.AND P6, PT, R52, -126, PT ;  /* 0xc2fc00003400780b */ /* 0x000fe20003fce000 */
[----:B------:R-:W1:Y:S01]  /*6050*/  MUFU.EX2 R15, R44 ;  /* 0x0000002c000f7308 */ /* 0x000e620000000800 */
[----:B------:R-:W-:Y:S01]  /*6060*/  LOP3.LUT R17, R17, 0xffff, RZ, 0xc0, !PT ;  /* 0x0000ffff11117812 */ /* 0x000fe200078ec0ff */
[----:B------:R-:W-:Y:S01]  /*6070*/  FADD R29, R21, R28 ;  /* 0x0000001c151d7221 */ /* 0x000fe20000000000 */
[----:B------:R-:W-:Y:S01]  /*6080*/  F2FP.SATFINITE.E4M3.F32.PACK_AB_MERGE_C R28, RZ, R28, RZ ;  /* 0x0000001cff1c723e */ /* 0x000fe200048070ff */
[----:B------:R-:W-:Y:S01]  /*6090*/  @!P4 FMUL R48, R48, 0.5 ;  /* 0x3f0000003030c820 */ /* 0x000fe20000400000 */
[----:B------:R-:W-:Y:S01]  /*60a0*/  F2FP.SATFINITE.E4M3.F32.PACK_AB_MERGE_C R21, RZ, R21, RZ ;  /* 0x00000015ff15723e */ /* 0x000fe200048070ff */
[----:B------:R-:W-:Y:S01]  /*60b0*/  FADD R33, R14, R29 ;  /* 0x0000001d0e217221 */ /* 0x000fe20000000000 */
[----:B------:R-:W-:-:S01]  /*60c0*/  FADD R29, R19, R26 ;  /* 0x0000001a131d7221 */ /* 0x000fc20000000000 */
[----:B------:R-:W3:Y:S01]  /*60d0*/  MUFU.EX2 R27, R48 ;  /* 0x00000030001b7308 */ /* 0x000ee20000000800 */
[----:B--2---:R-:W-:Y:S01]  /*60e0*/  @!P5 FMUL R30, R30, R30 ;  /* 0x0000001e1e1ed220 */ /* 0x004fe20000400000 */
[----:B------:R-:W-:Y:S01]  /*60f0*/  FADD R14, R16, R25 ;  /* 0x00000019100e7221 */ /* 0x000fe20000000000 */
[----:B------:R-:W-:Y:S01]  /*6100*/  F2FP.SATFINITE.E4M3.F32.PACK_AB_MERGE_C R16, RZ, R16, RZ ;  /* 0x00000010ff10723e */ /* 0x000fe200048070ff */
[----:B------:R-:W-:Y:S01]  /*6110*/  @!P6 FMUL R52, R52, 0.5 ;  /* 0x3f0000003434e820 */ /* 0x000fe20000400000 */
[----:B------:R-:W-:-:S01]  /*6120*/  FADD R32, R23, R30 ;  /* 0x0000001e17207221 */ /* 0x000fc20000000000 */
[----:B------:R-:W-:Y:S01]  /*6130*/  F2FP.SATFINITE.E4M3.F32.PACK_AB_MERGE_C R30, RZ, R30, RZ ;  /* 0x0000001eff1e723e */ /* 0x000fe200048070ff */
[----:B------:R-:W-:-:S01]  /*6140*/  FADD R37, R37, R36 ;  /* 0x0000002425257221 */ /* 0x000fc20000000000 */
[----:B------:R-:W2:Y:S01]  /*6150*/  MUFU.EX2 R13, R52 ;  /* 0x00000034000d7308 */ /* 0x000ea20000000800 */
[----:B-1----:R-:W-:Y:S01]  /*6160*/  @!P3 FMUL R15, R15, R15 ;  /* 0x0000000f0f0fb220 */ /* 0x002fe20000400000 */
[----:B------:R-:W-:Y:S01]  /*6170*/  FADD R34, R29, R32 ;  /* 0x000000201d227221 */ /* 0x000fe20000000000 */
[----:B------:R-:W-:Y:S01]  /*6180*/  FSETP.GEU.AND P3, PT, R73, -126, PT ;  /* 0xc2fc00004900780b */ /* 0x000fe20003f6e000 */
[----:B------:R-:W-:Y:S01]  /*6190*/  FADD R40, R40, R37 ;  /* 0x0000002528287221 */ /* 0x000fe20000000000 */
[----:B------:R-:W-:-:S01]  /*61a0*/  FADD R29, R18, R15 ;  /* 0x0000000f121d7221 */ /* 0x000fc20000000000 */
[----:B------:R-:W-:Y:S01]  /*61b0*/  F2FP.SATFINITE.E4M3.F32.PACK_AB_MERGE_C R18, RZ, R18, RZ ;  /* 0x00000012ff12723e */ /* 0x000fe200048070ff */
[----:B------:R-:W-:-:S01]  /*61c0*/  FADD R33, R33, R34 ;  /* 0x0000002221217221 */ /* 0x000fc20000000000 */
[----:B------:R-:W-:Y:S01]  /*61d0*/  F2FP.SATFINITE.E4M3.F32.PACK_AB_MERGE_C R19, RZ, R19, RZ ;  /* 0x00000013ff13723e */ /* 0x000fe200048070ff */
[----:B---3--:R-:W-:Y:S01]  /*61e0*/  @!P4 FMUL R27, R27, R27 ;  /* 0x0000001b1b1bc220 */ /* 0x008fe20000400000 */
[----:B------:R-:W-:-:S02]  /*61f0*/  FSETP.GEU.AND P4, PT, R4, -126, PT ;  /* 0xc2fc00000400780b */ /* 0x000fc40003f8e000 */
[----:B------:R-:W-:Y:S01]  /*6200*/  F2FP.SATFINITE.E4M3.F32.PACK_AB_MERGE_C R15, RZ, R15, RZ ;  /* 0x0000000fff0f723e */ /* 0x000fe200048070ff */
[----:B------:R-:W-:Y:S01]  /*6210*/  FADD R31, R20, R27 ;  /* 0x0000001b141f7221 */ /* 0x000fe20000000000 */
[----:B------:R-:W-:Y:S02]  /*6220*/  F2FP.SATFINITE.E4M3.F32.PACK_AB_MERGE_C R26, RZ, R26, RZ ;  /* 0x0000001aff1a723e */ /* 0x000fe400048070ff */
[----:B------:R-:W-:Y:S01]  /*6230*/  F2FP.SATFINITE.E4M3.F32.PACK_AB_MERGE_C R27, RZ, R27, RZ ;  /* 0x0000001bff1b723e */ /* 0x000fe200048070ff */
[----:B--2---:R-:W-:Y:S01]  /*6240*/  @!P6 FMUL R13, R13, R13 ;  /* 0x0000000d0d0de220 */ /* 0x004fe20000400000 */
[----:B------:R-:W-:Y:S01]  /*6250*/  FADD R14, R14, R31 ;  /* 0x0000001f0e0e7221 */ /* 0x000fe20000000000 */
[----:B------:R-:W-:Y:S01]  /*6260*/  F2FP.SATFINITE.E4M3.F32.PACK_AB_MERGE_C R20, RZ, R20, RZ ;  /* 0x00000014ff14723e */ /* 0x000fe200048070ff */
[----:B------:R-:W-:Y:S01]  /*6270*/  @!P3 FMUL R73, R73, 0.5 ;  /* 0x3f0000004949b820 */ /* 0x000fe20000400000 */
[----:B------:R-:W-:-:S01]  /*6280*/  FADD R32, R22, R13 ;  /* 0x0000000d16207221 */ /* 0x000fc20000000000 */
[----:B------:R-:W-:Y:S01]  /*6290*/  F2FP.SATFINITE.E4M3.F32.PACK_AB_MERGE_C R13, RZ, R13, RZ ;  /* 0x0000000dff0d723e */ /* 0x000fe200048070ff */
[----:B------:R-:W-:Y:S01]  /*62a0*/  @!P4 FMUL R4, R4, 0.5 ;  /* 0x3f0000000404c820 */ /* 0x000fe20000400000 */
[----:B------:R-:W-:Y:S01]  /*62b0*/  F2FP.SATFINITE.E4M3.F32.PACK_AB_MERGE_C R22, RZ, R22, RZ ;  /* 0x00000016ff16723e */ /* 0x000fe200048070ff */
[----:B------:R-:W-:-:S01]  /*62c0*/  FADD R29, R29, R32 ;  /* 0x000000201d1d7221 */ /* 0x000fc20000000000 */
[----:B------:R-:W-:Y:S01]  /*62d0*/  F2FP.SATFINITE.E4M3.F32.PACK_AB_MERGE_C R23, RZ, R23, RZ ;  /* 0x00000017ff17723e */ /* 0x000fe200048070ff */
[----:B------:R-:W1:Y:S01]  /*62e0*/  MUFU.EX2 R73, R73 ;  /* 0x0000004900497308 */ /* 0x000e620000000800 */
[----:B------:R-:W-:Y:S01]  /*62f0*/  LOP3.LUT R13, R13, 0xff, RZ, 0xc0, !PT ;  /* 0x000000ff0d0d7812 */ /* 0x000fe200078ec0ff */
[----:B------:R-:W-:Y:S01]  /*6300*/  FADD R14, R14, R29 ;  /* 0x0000001d0e0e7221 */ /* 0x000fe20000000000 */
[----:B------:R-:W-:-:S02]  /*6310*/  LOP3.LUT R30, R30, 0xffff, RZ, 0xc0, !PT ;  /* 0x0000ffff1e1e7812 */ /* 0x000fc400078ec0ff */
[----:B------:R-:W-:Y:S01]  /*6320*/  LOP3.LUT R16, R16, 0xff, RZ, 0xc0, !PT ;  /* 0x000000ff10107812 */ /* 0x000fe200078ec0ff */
[----:B------:R-:W-:-:S01]  /*6330*/  FADD R33, R14, R33 ;  /* 0x000000210e217221 */ /* 0x000fc20000000000 */
[----:B------:R-:W-:Y:S01]  /*6340*/  F2FP.SATFINITE.E4M3.F32.PACK_AB_MERGE_C R25, RZ, R25, RZ ;  /* 0x00000019ff19723e */ /* 0x000fe200048070ff */
[----:B------:R-:W-:Y:S01]  /*6350*/  IMAD.U32 R14, R51, 0x10000, RZ ;  /* 0x00010000330e7824 */ /* 0x000fe200078e00ff */
[----:B------:R-:W-:Y:S01]  /*6360*/  LOP3.LUT R18, R18, 0xff, RZ, 0xc0, !PT ;  /* 0x000000ff12127812 */ /* 0x000fe200078ec0ff */
[----:B------:R-:W2:Y:S01]  /*6370*/  MUFU.EX2 R4, R4 ;  /* 0x0000000400047308 */ /* 0x000ea20000000800 */
[----:B------:R-:W-:Y:S02]  /*6380*/  LOP3.LUT R19, R19, 0xffff, RZ, 0xc0, !PT ;  /* 0x0000ffff13137812 */ /* 0x000fe400078ec0ff */
[----:B------:R-:W-:Y:S02]  /*6390*/  LOP3.LUT R15, R15, 0xff, RZ, 0xc0, !PT ;  /* 0x000000ff0f0f7812 */ /* 0x000fe400078ec0ff */
[----:B------:R-:W-:-:S02]  /*63a0*/  LOP3.LUT R26, R26, 0xffff, RZ, 0xc0, !PT ;  /* 0x0000ffff1a1a7812 */ /* 0x000fc400078ec0ff */
[----:B------:R-:W-:Y:S01]  /*63b0*/  LOP3.LUT R27, R27, 0xff, RZ, 0xc0, !PT ;  /* 0x000000ff1b1b7812 */ /* 0x000fe200078ec0ff */
[----:B-1----:R-:W-:Y:S01]  /*63c0*/  @!P3 FMUL R73, R73, R73 ;  /* 0x000000494949b220 */ /* 0x002fe20000400000 */
[----:B------:R-:W-:Y:S02]  /*63d0*/  LOP3.LUT R28, R28, 0xffff, RZ, 0xc0, !PT ;  /* 0x0000ffff1c1c7812 */ /* 0x000fe400078ec0ff */
[----:B------:R-:W-:Y:S01]  /*63e0*/  LOP3.LUT R20, R20, 0xff, RZ, 0xc0, !PT ;  /* 0x000000ff14147812 */ /* 0x000fe200078ec0ff */
[----:B------:R-:W-:Y:S01]  /*63f0*/  FFMA R10, R73, R10, R40 ;  /* 0x0000000a490a7223 */ /* 0x000fe20000000028 */
[----:B------:R-:W-:Y:S01]  /*6400*/  LOP3.LUT R21, R21, 0xffff, RZ, 0xc0, !PT ;  /* 0x0000ffff15157812 */ /* 0x000fe200078ec0ff */
[-C--:B------:R-:W-:Y:S01]  /*6410*/  FMUL R58, R58, R73.reuse ;  /* 0x000000493a3a7220 */ /* 0x080fe20000400000 */
[----:B------:R-:W-:Y:S01]  /*6420*/  LOP3.LUT R22, R22, 0xff, RZ, 0xc0, !PT ;  /* 0x000000ff16167812 */ /* 0x000fe200078ec0ff */
[----:B------:R-:W-:Y:S01]  /*6430*/  FMUL R59, R59, R73 ;  /* 0x000000493b3b7220 */ /* 0x000fe20000400000 */
[----:B------:R-:W-:Y:S01]  /*6440*/  LOP3.LUT R23, R23, 0xffff, RZ, 0xc0, !PT ;  /* 0x0000ffff17177812 */ /* 0x000fe200078ec0ff */
[----:B--2---:R-:W-:Y:S01]  /*6450*/  @!P4 FMUL R4, R4, R4 ;  /* 0x000000040404c220 */ /* 0x004fe20000400000 */
[----:B------:R-:W-:Y:S01]  /*6460*/  PRMT R30, R30, 0x7604, R13 ;  /* 0x000076041e1e7816 */ /* 0x000fe2000000000d */
[----:B------:R-:W-:Y:S01]  /*6470*/  IMAD.U32 R13, R72, 0x10000, RZ ;  /* 0x00010000480d7824 */ /* 0x000fe200078e00ff */
[----:B------:R-:W-:Y:S01]  /*6480*/  PRMT R16, R17, 0x7604, R16 ;  /* 0x0000760411107816 */ /* 0x000fe20000000010 */
[----:B------:R-:W-:Y:S01]  /*6490*/  IMAD.U32 R17, R76, 0x10000, RZ ;  /* 0x000100004c117824 */ /* 0x000fe200078e00ff */
[----:B------:R-:W-:Y:S01]  /*64a0*/  LOP3.LUT R25, R25, 0xff, RZ, 0xc0, !PT ;  /* 0x000000ff19197812 */ /* 0x000fe200078ec0ff */
[----:B------:R-:W-:Y:S01]  /*64b0*/  FFMA R9, R4, R9, R33 ;  /* 0x0000000904097223 */ /* 0x000fe20000000021 */
[----:B------:R-:W-:Y:S01]  /*64c0*/  LOP3.LUT R24, R24, 0xffff, RZ, 0xc0, !PT ;  /* 0x0000ffff18187812 */ /* 0x000fe200078ec0ff */
[-C--:B------:R-:W-:Y:S01]  /*64d0*/  FMUL R62, R62, R73.reuse ;  /* 0x000000493e3e7220 */ /* 0x080fe20000400000 */
[----:B------:R-:W-:Y:S01]  /*64e0*/  PRMT R18, R19, 0x7604, R18 ;  /* 0x0000760413127816 */ /* 0x000fe20000000012 */
[----:B------:R-:W-:Y:S01]  /*64f0*/  IMAD.U32 R19, R46, 0x10000, RZ ;  /* 0x000100002e137824 */ /* 0x000fe200078e00ff */
[----:B------:R-:W-:Y:S01]  /*6500*/  PRMT R26, R26, 0x7604, R15 ;  /* 0x000076041a1a7816 */ /* 0x000fe2000000000f */
[----:B------:R-:W-:Y:S01]  /*6510*/  IMAD.U32 R15, R38, 0x10000, RZ ;  /* 0x00010000260f7824 */ /* 0x000fe200078e00ff */
[----:B------:R-:W-:Y:S01]  /*6520*/  PRMT R27, R28, 0x7604, R27 ;  /* 0x000076041c1b7816 */ /* 0x000fe2000000001b */
[-C--:B------:R-:W-:Y:S01]  /*6530*/  FMUL R63, R63, R73.reuse ;  /* 0x000000493f3f7220 */ /* 0x080fe20000400000 */
[----:B------:R-:W-:Y:S01]  /*6540*/  PRMT R20, R21, 0x7604, R20 ;  /* 0x0000760415147816 */ /* 0x000fe20000000014 */
[-C--:B------:R-:W-:Y:S01]  /*6550*/  FMUL R66, R66, R73.reuse ;  /* 0x0000004942427220 */ /* 0x080fe20000400000 */
[----:B------:R-:W-:Y:S01]  /*6560*/  PRMT R22, R23, 0x7604, R22 ;  /* 0x0000760417167816 */ /* 0x000fe20000000016 */
[-C--:B------:R-:W-:Y:S01]  /*6570*/  FMUL R67, R67, R73.reuse ;  /* 0x0000004943437220 */ /* 0x080fe20000400000 */
[----:B------:R-:W-:Y:S01]  /*6580*/  PRMT R24, R24, 0x7604, R25 ;  /* 0x0000760418187816 */ /* 0x000fe20000000019 */
[-C--:B------:R-:W-:Y:S01]  /*6590*/  FMUL R70, R70, R73.reuse ;  /* 0x0000004946467220 */ /* 0x080fe20000400000 */
[----:B------:R-:W-:Y:S01]  /*65a0*/  LOP3.LUT R13, R16, 0xff0000, R13, 0xf8, !PT ;  /* 0x00ff0000100d7812 */ /* 0x000fe200078ef80d */
[----:B------:R-:W-:Y:S01]  /*65b0*/  FMUL R71, R71, R73 ;  /* 0x0000004947477220 */ /* 0x000fe20000400000 */
[----:B------:R-:W-:Y:S01]  /*65c0*/  LOP3.LUT R18, R18, 0xff0000, R75, 0xf8, !PT ;  /* 0x00ff000012127812 */ /* 0x000fe200078ef84b */
[-C--:B------:R-:W-:Y:S01]  /*65d0*/  FMUL R56, R56, R4.reuse ;  /* 0x0000000438387220 */ /* 0x080fe20000400000 */
[----:B------:R-:W-:Y:S01]  /*65e0*/  LOP3.LUT R27, R27, 0xff0000, R14, 0xf8, !PT ;  /* 0x00ff00001b1b7812 */ /* 0x000fe200078ef80e */
[----:B------:R-:W-:Y:S01]  /*65f0*/  IMAD.SHL.U32 R14, R39, 0x1000000, RZ ;  /* 0x01000000270e7824 */ /* 0x000fe200078e00ff */
[----:B------:R-:W-:Y:S01]  /*6600*/  LOP3.LUT R15, R20, 0xff0000, R15, 0xf8, !PT ;  /* 0x00ff0000140f7812 */ /* 0x000fe200078ef80f */
[-C--:B------:R-:W-:Y:S01]  /*6610*/  FMUL R57, R57, R4.reuse ;  /* 0x0000000439397220 */ /* 0x080fe20000400000 */
[----:B------:R-:W-:Y:S01]  /*6620*/  LOP3.LUT R17, R22, 0xff0000, R17, 0xf8, !PT ;  /* 0x00ff000016117812 */ /* 0x000fe200078ef811 */
[-C--:B------:R-:W-:Y:S01]  /*6630*/  FMUL R60, R60, R4.reuse ;  /* 0x000000043c3c7220 */ /* 0x080fe20000400000 */
[----:B------:R-:W-:Y:S01]  /*6640*/  LOP3.LUT R24, R24, 0xff0000, R43, 0xf8, !PT ;  /* 0x00ff000018187812 */ /* 0x000fe200078ef82b */
[-C--:B------:R-:W-:Y:S01]  /*6650*/  FMUL R61, R61, R4.reuse ;  /* 0x000000043d3d7220 */ /* 0x080fe20000400000 */
[----:B------:R-:W-:Y:S01]  /*6660*/  LOP3.LUT R19, R26, 0xff0000, R19, 0xf8, !PT ;  /* 0x00ff00001a137812 */ /* 0x000fe200078ef813 */
[-C--:B------:R-:W-:Y:S01]  /*6670*/  FMUL R64, R64, R4.reuse ;  /* 0x0000000440407220 */ /* 0x080fe20000400000 */
[----:B------:R-:W-:Y:S01]  /*6680*/  LOP3.LUT R30, R30, 0xff0000, R55, 0xf8, !PT ;  /* 0x00ff00001e1e7812 */ /* 0x000fe200078ef837 */
[----:B------:R-:W-:Y:S01]  /*6690*/  FMUL R65, R65, R4 ;  /* 0x0000000441417220 */ /* 0x000fe20000400000 */
[----:B------:R-:W-:Y:S01]  /*66a0*/  LOP3.LUT R13, R13, R74, RZ, 0xfc, !PT ;  /* 0x0000004a0d0d7212 */ /* 0x000fe200078efcff */
[-C--:B------:R-:W-:Y:S01]  /*66b0*/  FMUL R68, R68, R4.reuse ;  /* 0x0000000444447220 */ /* 0x080fe20000400000 */
[----:B------:R-:W-:Y:S01]  /*66c0*/  LOP3.LUT R18, R18, R35, RZ, 0xfc, !PT ;  /* 0x0000002312127212 */ /* 0x000fe200078efcff */
[----:B------:R-:W-:Y:S01]  /*66d0*/  FMUL R69, R69, R4 ;  /* 0x0000000445457220 */ /* 0x000fe20000400000 */
[----:B------:R-:W-:-:S02]  /*66e0*/  LOP3.LUT R14, R15, R14, RZ, 0xfc, !PT ;  /* 0x0000000e0f0e7212 */ /* 0x000fc400078efcff */
[----:B------:R-:W-:Y:S02]  /*66f0*/  LOP3.LUT R17, R17, R42, RZ, 0xfc, !PT ;  /* 0x0000002a11117212 */ /* 0x000fe400078efcff */
[----:B------:R-:W-:Y:S02]  /*6700*/  LOP3.LUT R24, R24, R47, RZ, 0xfc, !PT ;  /* 0x0000002f18187212 */ /* 0x000fe400078efcff */
[----:B------:R-:W-:Y:S02]  /*6710*/  LOP3.LUT R19, R19, R50, RZ, 0xfc, !PT ;  /* 0x0000003213137212 */ /* 0x000fe400078efcff */
[----:B------:R-:W-:Y:S02]  /*6720*/  LOP3.LUT R27, R27, R54, RZ, 0xfc, !PT ;  /* 0x000000361b1b7212 */ /* 0x000fe400078efcff */
[----:B------:R-:W-:Y:S02]  /*6730*/  LOP3.LUT R30, R30, R77, RZ, 0xfc, !PT ;  /* 0x0000004d1e1e7212 */ /* 0x000fe400078efcff */
[----:B------:R-:W-:-:S02]  /*6740*/  SEL R16, R18, R13, P1 ;  /* 0x0000000d12107207 */ /* 0x000fc40000800000 */
[----:B------:R-:W-:Y:S02]  /*6750*/  SEL R13, R13, R18, P1 ;  /* 0x000000120d0d7207 */ /* 0x000fe40000800000 */
[----:B------:R-:W-:Y:S02]  /*6760*/  SEL R18, R17, R14, P1 ;  /* 0x0000000e11127207 */ /* 0x000fe40000800000 */
[----:B------:R-:W-:Y:S01]  /*6770*/  SEL R17, R14, R17, P1 ;  /* 0x000000110e117207 */ /* 0x000fe20000800000 */
[----:B------:R1:W2:Y:S01]  /*6780*/  SHFL.IDX PT, R16, R16, R11, 0x1c1f ;  /* 0x001c1f0b10107589 */ /* 0x0002a200000e0000 */
[----:B------:R-:W-:Y:S02]  /*6790*/  SEL R14, R19, R24, P1 ;  /* 0x00000018130e7207 */ /* 0x000fe40000800000 */
[----:B------:R-:W-:Y:S01]  /*67a0*/  SEL R20, R30, R27, P1 ;  /* 0x0000001b1e147207 */ /* 0x000fe20000800000 */
[----:B------:R1:W3:Y:S01]  /*67b0*/  SHFL.IDX PT, R13, R13, R12, 0x1c1f ;  /* 0x001c1f0c0d0d7589 */ /* 0x0002e200000e0000 */
[----:B------:R-:W-:-:S02]  /*67c0*/  SEL R19, R24, R19, P1 ;  /* 0x0000001318137207 */ /* 0x000fc40000800000 */
[----:B------:R-:W-:Y:S01]  /*67d0*/  SEL R27, R27, R30, P1 ;  /* 0x0000001e1b1b7207 */ /* 0x000fe20000800000 */
[----:B------:R1:W4:Y:S01]  /*67e0*/  SHFL.IDX PT, R18, R18, R11, 0x1c1f ;  /* 0x001c1f0b12127589 */ /* 0x00032200000e0000 */
[----:B------:R-:W-:-:S03]  /*67f0*/  SHF.L.U32 R15, R0, 0x1f, RZ ;  /* 0x0000001f000f7819 */ /* 0x000fc600000006ff */
[----:B------:R1:W1:Y:S01]  /*6800*/  SHFL.IDX PT, R17, R17, R12, 0x1c1f ;  /* 0x001c1f0c11117589 */ /* 0x00026200000e0000 */
[----:B------:R1:W1:Y:S03]  /*6810*/  SYNCS.PHASECHK.TRANS64.TRYWAIT P3, [UR6+0x3800], R15 ;  /* 0x0038000fff0075a7 */ /* 0x0002660008060146 */
[----:B------:R1:W1:Y:S04]  /*6820*/  SHFL.IDX PT, R14, R14, R11, 0x1c1f ;  /* 0x001c1f0b0e0e7589 */ /* 0x00026800000e0000 */
[----:B------:R1:W1:Y:S04]  /*6830*/  SHFL.IDX PT, R19, R19, R12, 0x1c1f ;  /* 0x001c1f0c13137589 */ /* 0x00026800000e0000 */
[----:B------:R1:W1:Y:S04]  /*6840*/  SHFL.IDX PT, R20, R20, R11, 0x1c1f ;  /* 0x001c1f0b14147589 */ /* 0x00026800000e0000 */
[----:B------:R1:W1:Y:S01]  /*6850*/  SHFL.IDX PT, R27, R27, R12, 0x1c1f ;  /* 0x001c1f0c1b1b7589 */ /* 0x00026200000e0000 */
[----:B--23--:R-:W-:Y:S05]  /*6860*/  @!P0 BRA `(.L_x_39) ;  /* 0x0000000000048947 */ /* 0x00cfea0003800000 */
[----:B------:R-:W-:Y:S01]  /*6870*/  BPT.TRAP 0x1 ;  /* 0x000000040000795c */ /* 0x000fe20000300000 */
.L_x_39:
[----:B-1----:R-:W-:Y:S05]  /*6880*/  @P3 BRA `(.L_x_40) ;  /* 0x0000000000083947 */ /* 0x002fea0003800000 */
[----:B------:R-:W1:Y:S02]  /*6890*/  SYNCS.PHASECHK.TRANS64.TRYWAIT P3, [UR6+0x3800], R15 ;  /* 0x0038000fff0075a7 */ /* 0x000e640008060146 */
[----:B-1----:R-:W-:Y:S05]  /*68a0*/  @!P3 BRA `(.L_x_41) ;  /* 0x000000240094b947 */ /* 0x002fea0003800000 */
.L_x_40:
[CCC-:B------:R-:W-:Y:S01]  /*68b0*/  PRMT R36, R16.reuse, R7.reuse, R13.reuse ;  /* 0x0000000710247216 */ /* 0x1c0fe2000000000d */
[----:B------:R-:W-:Y:S01]  /*68c0*/  ULEA UR6, UR10, UR8, 0x7 ;  /* 0x000000080a067291 */ /* 0x000fe2000f8e383f */
[-C--:B------:R-:W-:Y:S01]  /*68d0*/  PRMT R37, R16, R8.reuse, R13 ;  /* 0x0000000810257216 */ /* 0x080fe2000000000d */
[----:B------:R-:W-:Y:S01]  /*68e0*/  UMOV UR7, 0x80000020 ;  /* 0x8000002000077882 */ /* 0x000fe20000000000 */
[CCC-:B----4-:R-:W-:Y:S02]  /*68f0*/  PRMT R38, R18.reuse, R7.reuse, R17.reuse ;  /* 0x0000000712267216 */ /* 0x1d0fe40000000011 */
[-C--:B------:R-:W-:Y:S02]  /*6900*/  PRMT R39, R18, R8.reuse, R17 ;  /* 0x0000000812277216 */ /* 0x080fe40000000011 */
[C-C-:B------:R-:W-:Y:S02]  /*6910*/  PRMT R40, R14.reuse, R7, R19.reuse ;  /* 0x000000070e287216 */ /* 0x140fe40000000013 */
[----:B------:R-:W-:Y:S01]  /*6920*/  WARPGROUP.ARRIVE ;  /* 0x00000000000079c5 */ /* 0x000fe20000000000 */
[----:B------:R-:W-:-:S02]  /*6930*/  PRMT R41, R14, R8, R19 ;  /* 0x000000080e297216 */ /* 0x000fc40000000013 */
[C-C-:B------:R-:W-:Y:S02]  /*6940*/  PRMT R42, R20.reuse, R7, R27.reuse ;  /* 0x00000007142a7216 */ /* 0x140fe4000000001b */
[----:B------:R-:W-:Y:S01]  /*6950*/  PRMT R43, R20, R8, R27 ;  /* 0x00000008142b7216 */ /* 0x000fe2000000001b */
        /* <DEDUP_REMOVED lines=9> */
.L_x_42:
[----:B------:R-:W-:-:S04]  /*69f0*/  ULEA UR6, UR9, UR37, 0x3 ;  /* 0x0000002509067291 */ /* 0x000fc8000f8e183f */
[----:B------:R-:W-:-:S04]  /*6a00*/  UIADD3 UR6, UR6, 0x3828, URZ ;  /* 0x0000382806067890 */ /* 0x000fc8000fffe03f */
[----:B------:R-:W-:-:S09]  /*6a10*/  UPRMT UR6, URZ, 0x654, UR6 ;  /* 0x000006543f067896 */ /* 0x000fd20008000006 */
[----:B------:R-:W-:Y:S01]  /*6a20*/  SYNCS.ARRIVE.TRANS64.RED.A1T0 RZ, [UR6], RZ ;  /* 0x000000ffffff79a7 */ /* 0x000fe20008100406 */
[----:B------:R-:W-:Y:S05]  /*6a30*/  @P2 BRA `(.L_x_43) ;  /* 0x0000000000042947 */ /* 0x000fea0003800000 */
[----:B------:R-:W-:Y:S01]  /*6a40*/  BPT.TRAP 0x1 ;  /* 0x000000040000795c */ /* 0x000fe20000300000 */
.L_x_43:
[----:B------:R-:W-:-:S04]  /*6a50*/  UIADD3 UR9, UR9, 0x1, URZ ;  /* 0x0000000109097890 */ /* 0x000fc8000fffe03f */
[----:B------:R-:W-:-:S04]  /*6a60*/  UISETP.NE.AND UP0, UPT, UR9, 0x5, UPT ;  /* 0x000000050900788c */ /* 0x000fc8000bf05270 */
[----:B------:R-:W-:Y:S01]  /*6a70*/  USEL UR9, UR9, URZ, UP0 ;  /* 0x0000003f09097287 */ /* 0x000fe20008000000 */
[----:B------:R-:W-:Y:S11]  /*6a80*/  @!P0 BRA `(.L_x_44) ;  /* 0x0000000000048947 */ /* 0x000ff60003800000 */
[----:B------:R-:W-:Y:S01]  /*6a90*/  BPT.TRAP 0x1 ;  /* 0x000000040000795c */ /* 0x000fe20000300000 */
.L_x_44:
[----:B------:R-:W-:-:S04]  /*6aa0*/  ULEA UR6, UR9, UR37, 0x3 ;  /* 0x0000002509067291 */ /* 0x000fc8000f8e183f */
[----:B------:R-:W-:-:S04]  /*6ab0*/  UIADD3 UR6, UR6, 0x3828, URZ ;  /* 0x0000382806067890 */ /* 0x000fc8000fffe03f */
[----:B------:R-:W-:-:S09]  /*6ac0*/  UPRMT UR6, URZ, 0x654, UR6 ;  /* 0x000006543f067896 */ /* 0x000fd20008000006 */
[----:B------:R-:W-:Y:S01]  /*6ad0*/  SYNCS.ARRIVE.TRANS64.RED.A1T0 RZ, [UR6], RZ ;  /* 0x000000ffffff79a7 */ /* 0x000fe20008100406 */
[----:B------:R-:W-:Y:S05]  /*6ae0*/  @P2 BRA `(.L_x_45) ;  /* 0x0000000000042947 */ /* 0x000fea0003800000 */
[----:B------:R-:W-:Y:S01]  /*6af0*/  BPT.TRAP 0x1 ;  /* 0x000000040000795c */ /* 0x000fe20000300000 */
.L_x_45:
        /* <DEDUP_REMOVED lines=12> */
[----:B-1----:R-:W-:Y:S01]  /*6bc0*/  LOP3.LUT R4, R0, UR6, RZ, 0x3c, !PT ;  /* 0x0000000600047c12 */ /* 0x002fe2000f8e3cff */
[----:B------:R-:W-:Y:S09]  /*6bd0*/  @P3 BRA `(.L_x_46) ;  /* 0xffffffdc00bc3947 */ /* 0x000ff2000383ffff */
.L_x_35:
[----:B------:R-:W2:Y:S01]  /*6be0*/  SHFL.BFLY PT, R0, R9, 0x1, 0x1f ;  /* 0x0c201f0009007f89 */ /* 0x000ea200000e0000 */
[----:B------:R-:W-:Y:S01]  /*6bf0*/  BSSY B0, `(.L_x_47) ;  /* 0x0000024000007945 */ /* 0x000fe20003800000 */
[----:B------:R-:W-:Y:S02]  /*6c00*/  IMAD.MOV.U32 R11, RZ, RZ, 0x7f800000 ;  /* 0x7f800000ff0b7424 */ /* 0x000fe400078e00ff */
[----:B------:R-:W3:Y:S01]  /*6c10*/  SHFL.BFLY PT, R3, R10, 0x1, 0x1f ;  /* 0x0c201f000a037f89 */ /* 0x000ee200000e0000 */
[----:B------:R-:W-:Y:S02]  /*6c20*/  IMAD.MOV.U32 R8, RZ, RZ, 0x3f800000 ;  /* 0x3f800000ff087424 */ /* 0x000fe400078e00ff */
[----:B------:R-:W-:Y:S02]  /*6c30*/  IMAD.MOV.U32 R2, RZ, RZ, 0x3f800000 ;  /* 0x3f800000ff027424 */ /* 0x000fe400078e00ff */
[----:B--2---:R-:W-:Y:S01]  /*6c40*/  FADD R0, R0, R9 ;  /* 0x0000000900007221 */ /* 0x004fe20000000000 */
[----:B------:R-:W-:-:S02]  /*6c50*/  IMAD.MOV.U32 R9, RZ, RZ, 0x7f800000 ;  /* 0x7f800000ff097424 */ /* 0x000fc400078e00ff */
[----:B---3--:R-:W-:Y:S02]  /*6c60*/  FADD R16, R3, R10 ;  /* 0x0000000a03107221 */ /* 0x008fe40000000000 */
[----:B------:R-:W2:Y:S04]  /*6c70*/  SHFL.BFLY PT, R7, R0, 0x2, 0x1f ;  /* 0x0c401f0000077f89 */ /* 0x000ea800000e0000 */
[----:B------:R-:W3:Y:S01]  /*6c80*/  SHFL.BFLY PT, R17, R16, 0x2, 0x1f ;  /* 0x0c401f0010117f89 */ /* 0x000ee200000e0000 */
[C---:B--2---:R-:W-:Y:S01]  /*6c90*/  FSETP.NE.AND P0, PT, R0.reuse, -R7, PT ;  /* 0x800000070000720b */ /* 0x044fe20003f05000 */
[----:B------:R-:W-:Y:S01]  /*6ca0*/  FADD R4, R0, R7 ;  /* 0x0000000700047221 */ /* 0x000fe20000000000 */
[----:B---3--:R-:W-:-:S11]  /*6cb0*/  FADD R7, R16, R17 ;  /* 0x0000001110077221 */ /* 0x008fd60000000000 */
[----:B------:R-:W-:Y:S05]  /*6cc0*/  @!P0 BRA `(.L_x_48) ;  /* 0x0000000000588947 */ /* 0x000fea0003800000 */
[----:B------:R-:W-:Y:S01]  /*6cd0*/  VIADD R0, R4, 0x1800000 ;  /* 0x0180000004007836 */ /* 0x000fe20000000000 */
[----:B------:R-:W-:Y:S04]  /*6ce0*/  BSSY B1, `(.L_x_49) ;  /* 0x000000d000017945 */ /* 0x000fe80003800000 */
[----:B------:R-:W-:-:S04]  /*6cf0*/  LOP3.LUT R0, R0, 0x7f800000, RZ, 0xc0, !PT ;  /* 0x7f80000000007812 */ /* 0x000fc800078ec0ff */
[----:B------:R-:W-:-:S13]  /*6d00*/  ISETP.GT.U32.AND P0, PT, R0, 0x1ffffff, PT ;  /* 0x01ffffff0000780c */ /* 0x000fda0003f04070 */
[----:B------:R-:W-:Y:S05]  /*6d10*/  @P0 BRA `(.L_x_50) ;  /* 0x0000000000140947 */ /* 0x000fea0003800000 */
[----:B------:R-:W-:Y:S01]  /*6d20*/  IMAD.MOV.U32 R2, RZ, RZ, R4 ;  /* 0x000000ffff027224 */ /* 0x000fe200078e0004 */
[----:B------:R-:W-:-:S07]  /*6d30*/  MOV R15, 0x6d50 ;  /* 0x00006d50000f7802 */ /* 0x000fce0000000f00 */
[----:B-1----:R-:W-:Y:S05]  /*6d40*/  CALL.REL.NOINC `($__internal_0_$__cuda_sm20_rcp_rn_f32_slowpath) ;  /* 0x0000002400147944 */ /* 0x002fea0003c00000 */
[----:B------:R-:W-:Y:S01]  /*6d50*/  IMAD.MOV.U32 R2, RZ, RZ, R0 ;  /* 0x000000ffff027224 */ /* 0x000fe200078e0000 */
[----:B------:R-:W-:Y:S06]  /*6d60*/  BRA `(.L_x_51) ;  /* 0x0000000000107947 */ /* 0x000fec0003800000 */
.L_x_50:
[----:B------:R-:W2:Y:S02]  /*6d70*/  MUFU.RCP R3, R4 ;  /* 0x0000000400037308 */ /* 0x000ea40000001000 */
[----:B--2---:R-:W-:-:S04]  /*6d80*/  FFMA R0, R4, R3, -1 ;  /* 0xbf80000004007423 */ /* 0x004fc80000000003 */
[----:B------:R-:W-:-:S04]  /*6d90*/  FADD.FTZ R0, -R0, -RZ ;  /* 0x800000ff00007221 */ /* 0x000fc80000010100 */
[----:B------:R-:W-:-:S07]  /*6da0*/  FFMA R2, R3, R0, R3 ;  /* 0x0000000003027223 */ /* 0x000fce0000000003 */
.L_x_51:
[----:B------:R-:W-:Y:S05]  /*6db0*/  BSYNC B1 ;  /* 0x0000000000017941 */ /* 0x000fea0003800000 */
.L_x_49:
[----:B------:R-:W-:Y:S01]  /*6dc0*/  FSETP.GEU.AND P0, PT, |R4|, 1.175494350822287508e-38, PT ;  /* 0x008000000400780b */ /* 0x000fe20003f0e200 */
[----:B------:R-:W-:-:S12]  /*6dd0*/  ULDC UR4, c[0x0][0x600] ;  /* 0x0001800000047ab9 */ /* 0x000fd80000000800 */
[----:B------:R-:W-:-:S04]  /*6de0*/  @!P0 FMUL R4, R4, 16777216 ;  /* 0x4b80000004048820 */ /* 0x000fc80000400000 */
[----:B------:R-:W2:Y:S02]  /*6df0*/  MUFU.LG2 R0, R4 ;  /* 0x0000000400007308 */ /* 0x000ea40000000c00 */
[----:B--2---:R-:W-:-:S04]  /*6e00*/  @!P0 FADD R0, R0, -24 ;  /* 0xc1c0000000008421 */ /* 0x004fc80000000000 */
[----:B------:R-:W-:-:S04]  /*6e10*/  FMUL R0, R0, 0.69314718246459960938 ;  /* 0x3f31721800007820 */ /* 0x000fc80000400000 */
[----:B------:R-:W-:-:S07]  /*6e20*/  FFMA R9, R5, UR4, R0 ;  /* 0x0000000405097c23 */ /* 0x000fce0008000000 */
.L_x_48:
[----:B------:R-:W-:Y:S05]  /*6e30*/  BSYNC B0 ;  /* 0x0000000000007941 */ /* 0x000fea0003800000 */
.L_x_47:
[----:B------:R-:W-:Y:S01]  /*6e40*/  FSETP.NE.AND P0, PT, R16, -R17, PT ;  /* 0x800000111000720b */ /* 0x000fe20003f05000 */
[----:B------:R-:W-:Y:S01]  /*6e50*/  ULDC UR4, c[0x0][0x608] ;  /* 0x0001820000047ab9 */ /* 0x000fe20000000800 */
[----:B------:R-:W-:Y:S01]  /*6e60*/  BSSY B0, `(.L_x_52) ;  /* 0x0000021000007945 */ /* 0x000fe20003800000 */
[----:B------:R-:W-:-:S04]  /*6e70*/  FMUL R2, R2, UR4 ;  /* 0x0000000402027c20 */ /* 0x000fc80008400000 */
[-C--:B------:R-:W-:Y:S01]  /*6e80*/  FMUL R23, R56, R2.reuse ;  /* 0x0000000238177220 */ /* 0x080fe20000400000 */
[-C--:B------:R-:W-:Y:S01]  /*6e90*/  FMUL R57, R57, R2.reuse ;  /* 0x0000000239397220 */ /* 0x080fe20000400000 */
[-C--:B------:R-:W-:Y:S01]  /*6ea0*/  FMUL R25, R60, R2.reuse ;  /* 0x000000023c197220 */ /* 0x080fe20000400000 */
[-C--:B------:R-:W-:Y:S01]  /*6eb0*/  FMUL R61, R61, R2.reuse ;  /* 0x000000023d3d7220 */ /* 0x080fe20000400000 */
[-C--:B------:R-:W-:Y:S01]  /*6ec0*/  FMUL R27, R64, R2.reuse ;  /* 0x00000002401b7220 */ /* 0x080fe20000400000 */
[-C--:B------:R-:W-:Y:S01]  /*6ed0*/  FMUL R65, R65, R2.reuse ;  /* 0x0000000241417220 */ /* 0x080fe20000400000 */
[-C--:B------:R-:W-:Y:S01]  /*6ee0*/  FMUL R29, R68, R2.reuse ;  /* 0x00000002441d7220 */ /* 0x080fe20000400000 */
[----:B------:R-:W-:Y:S01]  /*6ef0*/  FMUL R69, R69, R2 ;  /* 0x0000000245457220 */ /* 0x000fe20000400000 */
[----:B------:R-:W-:Y:S06]  /*6f00*/  @!P0 BRA `(.L_x_53) ;  /* 0x0000000000588947 */ /* 0x000fec0003800000 */
        /* <DEDUP_REMOVED lines=10> */
.L_x_55:
[----:B------:R-:W2:Y:S02]  /*6fb0*/  MUFU.RCP R8, R7 ;  /* 0x0000000700087308 */ /* 0x000ea40000001000 */
[----:B--2---:R-:W-:-:S04]  /*6fc0*/  FFMA R0, R7, R8, -1 ;  /* 0xbf80000007007423 */ /* 0x004fc80000000008 */
[----:B------:R-:W-:-:S04]  /*6fd0*/  FADD.FTZ R3, -R0, -RZ ;  /* 0x800000ff00037221 */ /* 0x000fc80000010100 */
[----:B------:R-:W-:-:S07]  /*6fe0*/  FFMA R8, R8, R3, R8 ;  /* 0x0000000308087223 */ /* 0x000fce0000000008 */
.L_x_56:
[----:B------:R-:W-:Y:S05]  /*6ff0*/  BSYNC B1 ;  /* 0x0000000000017941 */ /* 0x000fea0003800000 */
.L_x_54:
[----:B------:R-:W-:Y:S01]  /*7000*/  FSETP.GEU.AND P0, PT, |R7|, 1.175494350822287508e-38, PT ;  /* 0x008000000700780b */ /* 0x000fe20003f0e200 */
[----:B------:R-:W-:-:S12]  /*7010*/  ULDC UR4, c[0x0][0x600] ;  /* 0x0001800000047ab9 */ /* 0x000fd80000000800 */
[----:B------:R-:W-:-:S04]  /*7020*/  @!P0 FMUL R7, R7, 16777216 ;  /* 0x4b80000007078820 */ /* 0x000fc80000400000 */
[----:B------:R-:W2:Y:S02]  /*7030*/  MUFU.LG2 R0, R7 ;  /* 0x0000000700007308 */ /* 0x000ea40000000c00 */
[----:B--2---:R-:W-:-:S04]  /*7040*/  @!P0 FADD R0, R0, -24 ;  /* 0xc1c0000000008421 */ /* 0x004fc80000000000 */
[----:B------:R-:W-:-:S04]  /*7050*/  FMUL R11, R0, 0.69314718246459960938 ;  /* 0x3f317218000b7820 */ /* 0x000fc80000400000 */
[----:B------:R-:W-:-:S07]  /*7060*/  FFMA R11, R6, UR4, R11 ;  /* 0x00000004060b7c23 */ /* 0x000fce000800000b */
.L_x_53:
[----:B------:R-:W-:Y:S05]  /*7070*/  BSYNC B0 ;  /* 0x0000000000007941 */ /* 0x000fea0003800000 */
.L_x_52:
[----:B------:R-:W-:Y:S01]  /*7080*/  UISETP.NE.AND UP0, UPT, UR36, 0x1, UPT ;  /* 0x000000012400788c */ /* 0x000fe2000bf05270 */
[----:B------:R-:W2:Y:S01]  /*7090*/  S2R R17, SR_TID.X ;  /* 0x0000000000117919 */ /* 0x000ea20000002100 */
[----:B------:R-:W-:Y:S02]  /*70a0*/  ULDC.64 UR8, c[0x0][0x208] ;  /* 0x0000820000087ab9 */ /* 0x000fe40000000a00 */
[----:B------:R-:W-:-:S06]  /*70b0*/  USEL UR4, URZ, 0x1, UP0 ;  /* 0x000000013f047887 */ /* 0x000fcc0008000000 */
[----:B------:R-:W-:Y:S01]  /*70c0*/  IMAD.U32 R0, RZ, RZ, UR4 ;  /* 0x00000004ff007e24 */ /* 0x000fe2000f8e00ff */
[----:B------:R-:W-:Y:S02]  /*70d0*/  ULDC UR4, c[0x0][0x608] ;  /* 0x0001820000047ab9 */ /* 0x000fe40000000800 */
[----:B------:R-:W-:Y:S02]  /*70e0*/  FMUL R8, R8, UR4 ;  /* 0x0000000408087c20 */ /* 0x000fe40008400000 */
[----:B------:R-:W-:-:S04]  /*70f0*/  SHF.L.U32 R0, R0, 0x1f, RZ ;  /* 0x0000001f00007819 */ /* 0x000fc800000006ff */
[----:B------:R-:W3:Y:S01]  /*7100*/  SYNCS.PHASECHK.TRANS64.TRYWAIT P0, [UR11+0x8], R0 ;  /* 0x00000800ff0075a7 */ /* 0x000ee2000800014b */
[C---:B--2---:R-:W-:Y:S02]  /*7110*/  LOP3.LUT P1, RZ, R17.reuse, 0x3, RZ, 0xc0, !PT ;  /* 0x0000000311ff7812 */ /* 0x044fe4000782c0ff */
[----:B------:R-:W-:Y:S01]  /*7120*/  LOP3.LUT R16, R17, 0x7f, RZ, 0xc0, !PT ;  /* 0x0000007f11107812 */ /* 0x000fe200078ec0ff */
[----:B---3--:R-:W-:Y:S10]  /*7130*/  @!P0 BRA `(.L_x_57) ;  /* 0x0000001c00888947 */ /* 0x008ff40003800000 */
.L_x_105:
[----:B------:R-:W-:Y:S01]  /*7140*/  USHF.L.U32 UR42, UR42, 0x6, URZ ;  /* 0x000000062a2a7899 */ /* 0x000fe2000800063f */
[----:B------:R-:W-:Y:S01]  /*7150*/  BSSY B0, `(.L_x_58) ;  /* 0x0000018000007945 */ /* 0x000fe20003800000 */
[----:B------:R-:W-:Y:S02]  /*7160*/  SHF.R.U32.HI R17, RZ, 0x2, R17 ;  /* 0x00000002ff117819 */ /* 0x000fe40000011611 */
[----:B------:R-:W-:Y:S01]  /*7170*/  SHF.R.U32.HI R18, RZ, 0x5, R16 ;  /* 0x00000005ff127819 */ /* 0x000fe20000011610 */
[----:B------:R-:W-:Y:S07]  /*7180*/  @P1 BRA `(.L_x_59) ;  /* 0x0000000000501947 */ /* 0x000fee0003800000 */
[----:B------:R-:W3:Y:S01]  /*7190*/  S2UR UR4, SR_CTAID.Y ;  /* 0x00000000000479c3 */ /* 0x000ee20000002600 */
[----:B--2---:R-:W-:Y:S01]  /*71a0*/  IMAD.SHL.U32 R3, R18, 0x10, RZ ;  /* 0x0000001012037824 */ /* 0x004fe200078e00ff */
[----:B------:R-:W-:Y:S01]  /*71b0*/  LOP3.LUT R0, R17, 0x7, RZ, 0xc0, !PT ;  /* 0x0000000711007812 */ /* 0x000fe200078ec0ff */
[----:B------:R-:W-:-:S03]  /*71c0*/  ULDC.64 UR6, c[0x0][0x688] ;  /* 0x0001a20000067ab9 */ /* 0x000fc60000000a00 */
[----:B------:R-:W-:Y:S02]  /*71d0*/  LOP3.LUT R0, R3, 0xfffffff0, R0, 0xe2, !PT ;  /* 0xfffffff003007812 */ /* 0x000fe400078ee200 */
[----:B------:R-:W2:Y:S03]  /*71e0*/  S2UR UR5, SR_CTAID.Z ;  /* 0x00000000000579c3 */ /* 0x000ea60000002700 */
[----:B------:R-:W-:-:S04]  /*71f0*/  VIADD R3, R0, UR42 ;  /* 0x0000002a00037c36 */ /* 0x000fc80008000000 */
[----:B------:R-:W-:Y:S01]  /*7200*/  VIADD R2, R3, 0x8 ;  /* 0x0000000803027836 */ /* 0x000fe20000000000 */
[----:B---3--:R-:W-:-:S04]  /*7210*/  UIMAD UR4, UR4, UR6, UR42 ;  /* 0x00000006040472a4 */ /* 0x008fc8000f8e022a */
[----:B--2---:R-:W-:-:S03]  /*7220*/  UIMAD UR4, UR5, UR7, UR4 ;  /* 0x00000007050472a4 */ /* 0x004fc6000f8e0204 */
[----:B------:R-:W-:Y:S02]  /*7230*/  ULDC UR5, c[0x0][0x288] ;  /* 0x0000a20000057ab9 */ /* 0x000fe40000000800 */
[----:B------:R-:W-:Y:S02]  /*7240*/  ISETP.GE.U32.AND P0, PT, R3, UR5, PT ;  /* 0x0000000503007c0c */ /* 0x000fe4000bf06070 */
[----:B------:R-:W-:Y:S02]  /*7250*/  IADD3 R0, P2, R0, UR4, RZ ;  /* 0x0000000400007c10 */ /* 0x000fe4000ff5e0ff */
[----:B------:R-:W-:Y:S01]  /*7260*/  ISETP.GE.U32.AND P1, PT, R2, UR5, PT ;  /* 0x0000000502007c0c */ /* 0x000fe2000bf26070 */
[----:B------:R-:W-:Y:S02]  /*7270*/  ULDC.64 UR4, c[0x0][0x680] ;  /* 0x0001a00000047ab9 */ /* 0x000fe40000000a00 */
[----:B------:R-:W-:Y:S01]  /*7280*/  IMAD.X R3, RZ, RZ, RZ, P2 ;  /* 0x000000ffff037224 */ /* 0x000fe200010e06ff */
[----:B------:R-:W-:-:S04]  /*7290*/  LEA R2, P2, R0, UR4, 0x2 ;  /* 0x0000000400027c11 */ /* 0x000fc8000f8410ff */
[----:B------:R-:W-:-:S05]  /*72a0*/  LEA.HI.X R3, R0, UR5, R3, 0x2, P2 ;  /* 0x0000000500037c11 */ /* 0x000fca00090f1403 */
[----:B------:R3:W-:Y:S04]  /*72b0*/  @!P0 STG.E desc[UR8][R2.64], R9 ;  /* 0x0000000902008986 */ /* 0x0007e8000c101908 */
[----:B------:R3:W-:Y:S02]  /*72c0*/  @!P1 STG.E desc[UR8][R2.64+0x20], R11 ;  /* 0x0000200b02009986 */ /* 0x0007e4000c101908 */
.L_x_59:
[----:B------:R-:W-:Y:S05]  /*72d0*/  BSYNC B0 ;  /* 0x0000000000007941 */ /* 0x000fea0003800000 */
.L_x_58:
[----:B------:R-:W-:Y:S01]  /*72e0*/  ULDC.64 UR4, c[0x0][0x730] ;  /* 0x0001cc0000047ab9 */ /* 0x000fe20000000a00 */
[-C--:B------:R-:W-:Y:S01]  /*72f0*/  FMUL R31, R58, R8.reuse ;  /* 0x000000083a1f7220 */ /* 0x080fe20000400000 */
[----:B------:R-:W-:Y:S01]  /*7300*/  ISETP.NE.U32.AND P0, PT, RZ, UR4, PT ;  /* 0x00000004ff007c0c */ /* 0x000fe2000bf05070 */
[-C--:B------:R-:W-:Y:S01]  /*7310*/  FMUL R59, R59, R8.reuse ;  /* 0x000000083b3b7220 */ /* 0x080fe20000400000 */
[-C--:B------:R-:W-:Y:S01]  /*7320*/  FMUL R33, R62, R8.reuse ;  /* 0x000000083e217220 */ /* 0x080fe20000400000 */
[-C--:B------:R-:W-:Y:S01]  /*7330*/  FMUL R63, R63, R8.reuse ;  /* 0x000000083f3f7220 */ /* 0x080fe20000400000 */
[----:B------:R-:W-:Y:S01]  /*7340*/  ISETP.NE.AND.EX P0, PT, RZ, UR5, PT, P0 ;  /* 0x00000005ff007c0c */ /* 0x000fe2000bf05300 */
[-C--:B------:R-:W-:Y:S01]  /*7350*/  FMUL R35, R66, R8.reuse ;  /* 0x0000000842237220 */ /* 0x080fe20000400000 */
[-C--:B------:R-:W-:Y:S01]  /*7360*/  FMUL R67, R67, R8.reuse ;  /* 0x0000000843437220 */ /* 0x080fe20000400000 */
[-C--:B------:R-:W-:Y:S01]  /*7370*/  FMUL R37, R70, R8.reuse ;  /* 0x0000000846257220 */ /* 0x080fe20000400000 */
[----:B------:R-:W-:-:S09]  /*7380*/  FMUL R71, R71, R8 ;  /* 0x0000000847477220 */ /* 0x000fd20000400000 */
[----:B------:R-:W-:Y:S05]  /*7390*/  @P0 BRA `(.L_x_60) ;  /* 0x0000000000200947 */ /* 0x000fea0003800000 */
[----:B------:R-:W-:Y:S02]  /*73a0*/  ULDC.64 UR4, c[0x0][0x728] ;  /* 0x0001ca0000047ab9 */ /* 0x000fe40000000a00 */
[----:B------:R-:W-:-:S04]  /*73b0*/  ISETP.NE.U32.AND P0, PT, RZ, UR4, PT ;  /* 0x00000004ff007c0c */ /* 0x000fc8000bf05070 */
[----:B------:R-:W-:-:S13]  /*73c0*/  ISETP.NE.AND.EX P0, PT, RZ, UR5, PT, P0 ;  /* 0x00000005ff007c0c */ /* 0x000fda000bf05300 */
[----:B------:R-:W-:Y:S05]  /*73d0*/  @!P0 BRA `(.L_x_61) ;  /* 0x00000000000c8947 */ /* 0x000fea0003800000 */
[----:B--23--:R-:W2:Y:S02]  /*73e0*/  LDC.64 R2, c[0x0][0x728] ;  /* 0x0001ca00ff027b82 */ /* 0x00cea40000000a00 */
[----:B--2---:R2:W5:Y:S01]  /*73f0*/  LDG.E R2, desc[UR8][R2.64] ;  /* 0x0000000802027981 */ /* 0x004562000c1e1900 */
[----:B------:R-:W-:Y:S05]  /*7400*/  BRA `(.L_x_60) ;  /* 0x0000000000047947 */ /* 0x000fea0003800000 */
.L_x_61:
[----:B---3--:R-:W4:Y:S02]  /*7410*/  LDC R2, c[0x0][0x720] ;  /* 0x0001c800ff027b82 */ /* 0x008f240000000800 */
.L_x_60:
[----:B--2---:R-:W-:Y:S01]  /*7420*/  MOV R0, RZ ;  /* 0x000000ff00007202 */ /* 0x004fe20000000f00 */
[----:B----45:R-:W-:-:S03]  /*7430*/  IMAD.MOV.U32 R22, RZ, RZ, R2 ;  /* 0x000000ffff167224 */ /* 0x030fc600078e0002 */
[----:B------:R-:W-:-:S13]  /*7440*/  LOP3.LUT P0, RZ, R0, 0x9f, RZ, 0xc0, !PT ;  /* 0x0000009f00ff7812 */ /* 0x000fda000780c0ff */
[----:B------:R-:W-:Y:S05]  /*7450*/  @!P0 BRA `(.L_x_62) ;  /* 0x0000000000408947 */ /* 0x000fea0003800000 */
[----:B------:R-:W-:Y:S01]  /*7460*/  MOV R0, 0x0 ;  /* 0x0000000000007802 */ /* 0x000fe20000000f00 */
[----:B------:R-:W-:Y:S01]  /*7470*/  ULDC.64 UR4, c[0x4][0x68] ;  /* 0x01001a0000047ab9 */ /* 0x000fe20000000a00 */
[----:B------:R-:W-:Y:S01]  /*7480*/  ULDC.64 UR6, c[0x4][0x8] ;  /* 0x0100020000067ab9 */ /* 0x000fe20000000a00 */
[----:B------:R-:W-:Y:S01]  /*7490*/  IMAD.U32 R4, RZ, RZ, UR4 ;  /* 0x00000004ff047e24 */ /* 0x000fe2000f8e00ff */
[----:B---3--:R2:W3:Y:S01]  /*74a0*/  LDC.64 R2, c[0x4][R0] ;  /* 0x0100000000027b82 */ /* 0x0084e20000000a00 */
[----:B------:R-:W-:Y:S01]  /*74b0*/  IMAD.U32 R5, RZ, RZ, UR5 ;  /* 0x00000005ff057e24 */ /* 0x000fe2000f8e00ff */
[----:B------:R-:W-:Y:S01]  /*74c0*/  ULDC.64 UR4, c[0x4][0x70] ;  /* 0x01001c0000047ab9 */ /* 0x000fe20000000a00 */
[----:B------:R-:W-:Y:S02]  /*74d0*/  IMAD.U32 R10, RZ, RZ, UR6 ;  /* 0x00000006ff0a7e24 */ /* 0x000fe4000f8e00ff */
[----:B------:R-:W-:Y:S02]  /*74e0*/  IMAD.U32 R6, RZ, RZ, UR4 ;  /* 0x00000004ff067e24 */ /* 0x000fe4000f8e00ff */
[----:B------:R-:W-:-:S02]  /*74f0*/  IMAD.U32 R7, RZ, RZ, UR5 ;  /* 0x00000005ff077e24 */ /* 0x000fc4000f8e00ff */
[----:B------:R-:W-:Y:S02]  /*7500*/  IMAD.U32 R11, RZ, RZ, UR7 ;  /* 0x00000007ff0b7e24 */ /* 0x000fe4000f8e00ff */
[----:B------:R-:W-:Y:S02]  /*7510*/  IMAD.MOV.U32 R8, RZ, RZ, 0x70 ;  /* 0x00000070ff087424 */ /* 0x000fe400078e00ff */
[----:B------:R-:W-:Y:S02]  /*7520*/  IMAD.MOV.U32 R12, RZ, RZ, 0x1 ;  /* 0x00000001ff0c7424 */ /* 0x000fe400078e00ff */
[----:B--2---:R-:W-:-:S07]  /*7530*/  IMAD.MOV.U32 R13, RZ, RZ, RZ ;  /* 0x000000ffff0d7224 */ /* 0x004fce00078e00ff */
[----:B-1----:R-:W-:-:S07]  /*7540*/  LEPC R20, `(.L_x_62) ;  /* 0x000000001014794e */ /* 0x002fce0000000000 */
[----:B---3--:R-:W-:Y:S05]  /*7550*/  CALL.ABS.NOINC R2 ;  /* 0x0000000002007343 */ /* 0x008fea0003c00000 */
.L_x_62:
[----:B------:R-:W-:Y:S02]  /*7560*/  IMAD.U32 R19, RZ, RZ, UR37 ;  /* 0x00000025ff137e24 */ /* 0x000fe4000f8e00ff */
[----:B------:R-:W-:-:S04]  /*7570*/  IMAD.U32 R0, RZ, RZ, UR36 ;  /* 0x00000024ff007e24 */ /* 0x000fc8000f8e00ff */
[----:B------:R-:W-:-:S04]  /*7580*/  IMAD R19, R0, 0x900, R19 ;  /* 0x0000090000137824 */ /* 0x000fc800078e0213 */
[----:B------:R-:W-:-:S05]  /*7590*/  VIADD R0, R19, 0xfffff700 ;  /* 0xfffff70013007836 */ /* 0x000fca0000000000 */
        /* <DEDUP_REMOVED lines=18> */
.L_x_63:
[----:B------:R-:W2:Y:S01]  /*76c0*/  S2R R5, SR_TID.X ;  /* 0x0000000000057919 */ /* 0x000ea20000002100 */
[----:B------:R-:W-:Y:S01]  /*76d0*/  ULDC.64 UR4, c[0x0][0x730] ;  /* 0x0001cc0000047ab9 */ /* 0x000fe20000000a00 */
[----:B------:R-:W-:Y:S01]  /*76e0*/  IMAD.SHL.U32 R17, R17, 0x20, RZ ;  /* 0x0000002011117824 */ /* 0x000fe200078e00ff */
[----:B------:R-:W-:Y:S01]  /*76f0*/  ISETP.NE.U32.AND P0, PT, RZ, UR4, PT ;  /* 0x00000004ff007c0c */ /* 0x000fe2000bf05070 */
[----:B------:R-:W-:-:S03]  /*7700*/  VIADD R16, R16, 0x1f ;  /* 0x0000001f10107836 */ /* 0x000fc60000000000 */
[----:B------:R-:W-:Y:S02]  /*7710*/  ISETP.NE.AND.EX P0, PT, RZ, UR5, PT, P0 ;  /* 0x00000005ff007c0c */ /* 0x000fe4000bf05300 */
[----:B------:R-:W-:-:S11]  /*7720*/  ISETP.GT.U32.AND P1, PT, R16, 0x3e, PT ;  /* 0x0000003e1000780c */ /* 0x000fd60003f24070 */
[----:B------:R-:W4:Y:S01]  /*7730*/  @P0 LDC R22, c[0x0][0x720] ;  /* 0x0001c800ff160b82 */ /* 0x000f220000000800 */
[C---:B--2---:R-:W-:Y:S02]  /*7740*/  IMAD.SHL.U32 R0, R5.reuse, 0x2, RZ ;  /* 0x0000000205007824 */ /* 0x044fe400078e00ff */
[----:B---3--:R-:W-:-:S03]  /*7750*/  IMAD.SHL.U32 R2, R5, 0x8, RZ ;  /* 0x0000000805027824 */ /* 0x008fc600078e00ff */
[----:B------:R-:W-:Y:S02]  /*7760*/  LOP3.LUT R3, R0, 0x6, RZ, 0xc0, !PT ;  /* 0x0000000600037812 */ /* 0x000fe400078ec0ff */
[----:B------:R-:W-:Y:S02]  /*7770*/  LOP3.LUT R2, R2, 0x80, RZ, 0xc0, !PT ;  /* 0x0000008002027812 */ /* 0x000fe400078ec0ff */
[----:B------:R-:W-:Y:S01]  /*7780*/  SHF.R.U32.HI R0, RZ, 0x4, R5 ;  /* 0x00000004ff007819 */ /* 0x000fe20000011605 */
[----:B------:R-:W-:Y:S01]  /*7790*/  IMAD R3, R18, 0x200, R3 ;  /* 0x0000020012037824 */ /* 0x000fe200078e0203 */
[----:B------:R-:W-:Y:S01]  /*77a0*/  LOP3.LUT R4, R2, 0x10, R5, 0xf8, !PT ;  /* 0x0000001002047812 */ /* 0x000fe200078ef805 */
[-C--:B----4-:R-:W-:Y:S01]  /*77b0*/  FMUL R5, R59, R22.reuse ;  /* 0x000000163b057220 */ /* 0x090fe20000400000 */
[----:B------:R-:W-:Y:S01]  /*77c0*/  LOP3.LUT R0, R0, 0x1, RZ, 0xc0, !PT ;  /* 0x0000000100007812 */ /* 0x000fe200078ec0ff */
[-C--:B------:R-:W-:Y:S01]  /*77d0*/  FMUL R7, R61, R22.reuse ;  /* 0x000000163d077220 */ /* 0x080fe20000400000 */
[----:B------:R-:W-:Y:S01]  /*77e0*/  LOP3.LUT R2, R17, 0x60, RZ, 0xc0, !PT ;  /* 0x0000006011027812 */ /* 0x000fe200078ec0ff */
[-C--:B------:R-:W-:Y:S01]  /*77f0*/  FMUL R6, R33, R22.reuse ;  /* 0x0000001621067220 */ /* 0x080fe20000400000 */
[----:B------:R-:W-:Y:S01]  /*7800*/  ISETP.NE.U32.AND P0, PT, R0, 0x1, PT ;  /* 0x000000010000780c */ /* 0x000fe20003f05070 */
[-C--:B------:R-:W-:Y:S01]  /*7810*/  FMUL R0, R23, R22.reuse ;  /* 0x0000001617007220 */ /* 0x080fe20000400000 */
[----:B------:R-:W-:Y:S01]  /*7820*/  IADD3 R2, R4, R3, R2 ;  /* 0x0000000304027210 */ /* 0x000fe20007ffe002 */
[-C--:B------:R-:W-:Y:S01]  /*7830*/  FMUL R3, R57, R22.reuse ;  /* 0x0000001639037220 */ /* 0x080fe20000400000 */
[-C--:B------:R-:W-:Y:S01]  /*7840*/  FMUL R4, R25, R22.reuse ;  /* 0x0000001619047220 */ /* 0x080fe20000400000 */
[-C--:B------:R-:W-:Y:S01]  /*7850*/  FMUL R9, R63, R22.reuse ;  /* 0x000000163f097220 */ /* 0x080fe20000400000 */
[----:B------:R-:W-:Y:S01]  /*7860*/  FMUL R8, R27, R22 ;  /* 0x000000161b087220 */ /* 0x000fe20000400000 */
[----:B------:R-:W-:-:S02]  /*7870*/  IMAD.IADD R20, R19, 0x1, R2 ;  /* 0x0000000113147824 */ /* 0x000fc400078e0202 */
[-C--:B------:R-:W-:Y:S01]  /*7880*/  FMUL R11, R65, R22.reuse ;  /* 0x00000016410b7220 */ /* 0x080fe20000400000 */
[-C--:B------:R-:W-:Y:S01]  /*7890*/  FMUL R10, R35, R22.reuse ;  /* 0x00000016230a7220 */ /* 0x080fe20000400000 */
[-C--:B------:R-:W-:Y:S01]  /*78a0*/  FMUL R13, R67, R22.reuse ;  /* 0x00000016430d7220 */ /* 0x080fe20000400000 */
[C---:B------:R-:W-:Y:S02]  /*78b0*/  VIADD R2, R20.reuse, 0xfffff700 ;  /* 0xfffff70014027836 */ /* 0x040fe40000000000 */
[-C--:B------:R-:W-:Y:S01]  /*78c0*/  FMUL R12, R29, R22.reuse ;  /* 0x000000161d0c7220 */ /* 0x080fe20000400000 */
[----:B------:R-:W-:Y:S02]  /*78d0*/  VIADD R18, R20, 0xfffff6f0 ;  /* 0xfffff6f014127836 */ /* 0x000fe40000000000 */
[-C--:B------:R-:W-:Y:S01]  /*78e0*/  FMUL R15, R69, R22.reuse ;  /* 0x00000016450f7220 */ /* 0x080fe20000400000 */
[----:B------:R-:W-:Y:S02]  /*78f0*/  @P0 VIADD R18, R2, 0x10 ;  /* 0x0000001002120836 */ /* 0x000fe40000000000 */
[-C--:B------:R-:W-:Y:S01]  /*7900*/  FMUL R2, R31, R22.reuse ;  /* 0x000000161f027220 */ /* 0x080fe20000400000 */
[-C--:B-1----:R-:W-:Y:S01]  /*7910*/  FMUL R14, R37, R22.reuse ;  /* 0x00000016250e7220 */ /* 0x082fe20000400000 */
[----:B------:R-:W-:Y:S01]  /*7920*/  FMUL R17, R71, R22 ;  /* 0x0000001647117220 */ /* 0x000fe20000400000 */
[----:B------:R-:W-:-:S02]  /*7930*/  F2FP.SATFINITE.E4M3.F32.PACK_AB_MERGE_C R3, R3, R0, RZ ;  /* 0x000000000303723e */ /* 0x000fc400048070ff */
[----:B------:R-:W-:Y:S02]  /*7940*/  F2FP.SATFINITE.E4M3.F32.PACK_AB_MERGE_C R5, R5, R2, RZ ;  /* 0x000000020505723e */ /* 0x000fe400048070ff */
[----:B------:R-:W-:Y:S02]  /*7950*/  F2FP.SATFINITE.E4M3.F32.PACK_AB_MERGE_C R7, R7, R4, RZ ;  /* 0x000000040707723e */ /* 0x000fe400048070ff */
[----:B------:R-:W-:Y:S02]  /*7960*/  F2FP.SATFINITE.E4M3.F32.PACK_AB_MERGE_C R9, R9, R6, RZ ;  /* 0x000000060909723e */ /* 0x000fe400048070ff */
[----:B------:R-:W-:Y:S02]  /*7970*/  F2FP.SATFINITE.E4M3.F32.PACK_AB_MERGE_C R11, R11, R8, RZ ;  /* 0x000000080b0b723e */ /* 0x000fe400048070ff */
[----:B------:R-:W-:Y:S02]  /*7980*/  F2FP.SATFINITE.E4M3.F32.PACK_AB_MERGE_C R13, R13, R10, RZ ;  /* 0x0000000a0d0d723e */ /* 0x000fe400048070ff */
[----:B------:R-:W-:-:S02]  /*7990*/  F2FP.SATFINITE.E4M3.F32.PACK_AB_MERGE_C R15, R15, R12, RZ ;  /* 0x0000000c0f0f723e */ /* 0x000fc400048070ff */
[----:B------:R-:W-:Y:S01]  /*79a0*/  F2FP.SATFINITE.E4M3.F32.PACK_AB_MERGE_C R17, R17, R14, RZ ;  /* 0x0000000e1111723e */ /* 0x000fe200048070ff */
[----:B------:R-:W-:Y:S06]  /*79b0*/  @P1 BRA `(.L_x_64) ;  /* 0x0000000000041947 */ /* 0x000fec0003800000 */
[----:B------:R-:W-:-:S04]  /*79c0*/  DEPBAR.LE SB0, 0x0 ;  /* 0x000080000000791a */ /* 0x000fc80000000000 */
.L_x_64:
[----:B------:R-:W-:Y:S05]  /*79d0*/  WARPSYNC.ALL ;  /* 0x0000000000007948 */ /* 0x000fea0003800000 */
[----:B------:R-:W-:Y:S06]  /*79e0*/  BAR.SYNC.DEFER_BLOCKING 0x1, 0x80 ;  /* 0x0042000000007b1d */ /* 0x000fec0000010000 */
[----:B------:R-:W-:Y:S01]  /*79f0*/  BSSY B0, `(.L_x_65) ;  /* 0x000001b000007945 */ /* 0x000fe20003800000 */
[----:B------:R1:W-:Y:S04]  /*7a00*/  STS.U16 [R20+-0x900], R3 ;  /* 0xfff7000314007388 */ /* 0x0003e80000000400 */
[----:B------:R1:W-:Y:S04]  /*7a10*/  STS.U16 [R20+-0x800], R5 ;  /* 0xfff8000514007388 */ /* 0x0003e80000000400 */
[----:B------:R1:W-:Y:S04]  /*7a20*/  STS.U16 [R20+-0x8f8], R7 ;  /* 0xfff7080714007388 */ /* 0x0003e80000000400 */
[----:B------:R1:W-:Y:S04]  /*7a30*/  STS.U16 [R20+-0x7f8], R9 ;  /* 0xfff8080914007388 */ /* 0x0003e80000000400 */
[----:B------:R1:W-:Y:S04]  /*7a40*/  STS.U16 [R18], R11 ;  /* 0x0000000b12007388 */ /* 0x0003e80000000400 */
[----:B------:R1:W-:Y:S04]  /*7a50*/  STS.U16 [R18+0x100], R13 ;  /* 0x0001000d12007388 */ /* 0x0003e80000000400 */
[----:B------:R1:W-:Y:S04]  /*7a60*/  STS.U16 [R18+0x8], R15 ;  /* 0x0000080f12007388 */ /* 0x0003e80000000400 */
[----:B------:R1:W-:Y:S01]  /*7a70*/  STS.U16 [R18+0x108], R17 ;  /* 0x0001081112007388 */ /* 0x0003e20000000400 */
[----:B------:R-:W-:Y:S01]  /*7a80*/  @!PT LDS RZ, [RZ] ;  /* 0x00000000fffff984 */ /* 0x000fe20000000800 */
[----:B------:R-:W-:Y:S01]  /*7a90*/  @!PT LDS RZ, [RZ] ;  /* 0x00000000fffff984 */ /* 0x000fe20000000800 */
[----:B------:R-:W-:Y:S01]  /*7aa0*/  @!PT LDS RZ, [RZ] ;  /* 0x00000000fffff984 */ /* 0x000fe20000000800 */
[----:B------:R-:W-:Y:S01]  /*7ab0*/  @!PT LDS RZ, [RZ] ;  /* 0x00000000fffff984 */ /* 0x000fe20000000800 */
[----:B------:R2:W-:Y:S06]  /*7ac0*/  MEMBAR.ALL.CTA ;  /* 0x0000000000007992 */ /* 0x0005ec0000008000 */
[----:B--2---:R-:W2:Y:S02]  /*7ad0*/  FENCE.VIEW.ASYNC.S ;  /* 0x00000000000073c6 */ /* 0x004ea40000000000 */
[----:B--2---:R-:W-:Y:S06]  /*7ae0*/  BAR.SYNC.DEFER_BLOCKING 0x1, 0x80 ;  /* 0x0042000000007b1d */ /* 0x004fec0000010000 */
[----:B-1----:R-:W-:Y:S05]  /*7af0*/  @P1 BRA `(.L_x_66) ;  /* 0x0000000000281947 */ /* 0x002fea0003800000 */
[----:B------:R-:W-:Y:S01]  /*7b00*/  S2UR UR44, SR_CTAID.Z ;  /* 0x00000000002c79c3 */ /* 0x000fe20000002700 */
[----:B------:R-:W-:Y:S01]  /*7b10*/  R2UR UR40, R19 ;  /* 0x00000000132872ca */ /* 0x000fe200000e0000 */
[----:B------:R-:W-:Y:S01]  /*7b20*/  ULDC.64 UR4, c[0x0][0x198] ;  /* 0x0000660000047ab9 */ /* 0x000fe20000000a00 */
[----:B------:R-:W-:Y:S01]  /*7b30*/  UMOV UR41, URZ ;  /* 0x0000003f00297c82 */ /* 0x000fe20008000000 */
[----:B------:R-:W-:-:S04]  /*7b40*/  UIADD3 UR4, UP0, UR4, 0x670, URZ ;  /* 0x0000067004047890 */ /* 0x000fc8000ff1e03f */
[----:B------:R-:W1:Y:S01]  /*7b50*/  S2UR UR43, SR_CTAID.Y ;  /* 0x00000000002b79c3 */ /* 0x000e620000002600 */
[----:B------:R-:W-:-:S05]  /*7b60*/  UIADD3.X UR5, URZ, UR5, URZ, UP0, !UPT ;  /* 0x000000053f057290 */ /* 0x000fca00087fe43f */
[----:B------:R-:W-:-:S09]  /*7b70*/  UIADD3 UR40, UR40, -0x900, URZ ;  /* 0xfffff70028287890 */ /* 0x000fd2000fffe03f */
[----:B-1----:R1:W-:Y:S02]  /*7b80*/  UTMASTG.4D [UR40], [UR4] ;  /* 0x00000028040073b5 */ /* 0x0023e40008018000 */
[----:B-1----:R0:W-:Y:S02]  /*7b90*/  UTMACMDFLUSH ;  /* 0x00000000000079b7 */ /* 0x0021e40000000000 */
.L_x_66:
[----:B------:R-:W-:Y:S05]  /*7ba0*/  BSYNC B0 ;  /* 0x0000000000007941 */ /* 0x000fea0003800000 */
.L_x_65:
[----:B------:R-:W-:Y:S01]  /*7bb0*/  UIADD3 UR36, UR36, -0x1, URZ ;  /* 0xffffffff24247890 */ /* 0x000fe2000fffe03f */
[----:B------:R-:W-:-:S04]  /*7bc0*/  DEPBAR.LE SB0, 0x0 ;  /* 0x000080000000791a */ /* 0x000fc80000000000 */
[----:B------:R-:W-:-:S04]  /*7bd0*/  USHF.L.U32 UR4, UR36, 0x3, URZ ;  /* 0x0000000324047899 */ /* 0x000fc8000800063f */
[----:B------:R-:W-:-:S04]  /*7be0*/  ULOP3.LUT UR4, UR4, 0x8, URZ, 0xe2, !UPT ;  /* 0x0000000804047892 */ /* 0x000fc8000f8ee23f */
[----:B------:R-:W-:-:S06]  /*7bf0*/  ULOP3.LUT UR4, UR4, 0x18, URZ, 0x3c, !UPT ;  /* 0x0000001804047892 */ /* 0x000fcc000f8e3c3f */
[----:B------:R-:W-:-:S04]  /*7c00*/  IMAD.U32 R0, RZ, RZ, UR4 ;  /* 0x00000004ff007e24 */ /* 0x000fc8000f8e00ff */
[----:B------:R-:W-:Y:S01]  /*7c10*/  SYNCS.ARRIVE.TRANS64.A1T0 RZ, [R0+UR37+0x3890], RZ ;  /* 0x003890ff00ff79a7 */ /* 0x000fe20008100025 */
[----:B------:R-:W-:Y:S05]  /*7c20*/  EXIT ;  /* 0x000000000000794d */ /* 0x000fea0003800000 */
.L_x_6:
[----:B------:R-:W-:-:S08]  /*7c30*/  UISETP.NE.AND UP0, UPT, UR10, 0x1, UPT ;  /* 0x000000010a00788c */ /* 0x000fd0000bf05270 */
[----:B------:R-:W1:-:S00]  /*7c40*/  USETMAXREG.DEALLOC.CTAPOOL 0x18 ;  /* 0x00000018000079c8 */ /* 0x000e4000080e0500 */
[----:B------:R-:W-:-:S13]  /*7c50*/  PLOP3.LUT P0, PT, PT, PT, UP0, 0x80, 0x0 ;  /* 0x000000000000781c */ /* 0x000fda0003f0f008 */
[----:B------:R-:W-:Y:S05]  /*7c60*/  @P0 EXIT ;  /* 0x000000000000094d */ /* 0x000fea0003800000 */
[----:B------:R-:W2:Y:S01]  /*7c70*/  S2UR UR11, SR_CTAID.X ;  /* 0x00000000000b79c3 */ /* 0x000ea20000002500 */
[----:B------:R-:W-:Y:S01]  /*7c80*/  ELECT P3, URZ, PT ;  /* 0x00000000003f782f */ /* 0x000fe20003860000 */
[----:B------:R-:W-:Y:S01]  /*7c90*/  BSSY B0, `(.L_x_67) ;  /* 0x0000029000007945 */ /* 0x000fe20003800000 */
[----:B-1----:R-:W-:Y:S02]  /*7ca0*/  IMAD.MOV.U32 R2, RZ, RZ, RZ ;  /* 0x000000ffff027224 */ /* 0x002fe400078e00ff */
[----:B------:R-:W-:Y:S02]  /*7cb0*/  IMAD.MOV.U32 R8, RZ, RZ, RZ ;  /* 0x000000ffff087224 */ /* 0x000fe400078e00ff */
[----:B------:R-:W-:Y:S01]  /*7cc0*/  IMAD.MOV.U32 R4, RZ, RZ, RZ ;  /* 0x000000ffff047224 */ /* 0x000fe200078e00ff */
[----:B------:R-:W1:Y:S08]  /*7cd0*/  S2UR UR20, SR_CTAID.Y ;  /* 0x00000000001479c3 */ /* 0x000e700000002600 */
[----:B------:R-:W3:Y:S01]  /*7ce0*/  S2UR UR21, SR_CTAID.Z ;  /* 0x00000000001579c3 */ /* 0x000ee20000002700 */
[----:B--2---:R-:W-:Y:S01]  /*7cf0*/  USHF.L.U32 UR11, UR11, 0x7, URZ ;  /* 0x000000070b0b7899 */ /* 0x004fe2000800063f */
[----:B------:R-:W-:Y:S11]  /*7d00*/  @!P3 BRA `(.L_x_68) ;  /* 0x000000000084b947 */ /* 0x000ff60003800000 */
[----:B------:R-:W2:Y:S01]  /*7d10*/  S2R R4, SR_CgaCtaId ;  /* 0x0000000000047919 */ /* 0x000ea20000008800 */
[----:B------:R-:W-:Y:S01]  /*7d20*/  MOV R3, 0x400 ;  /* 0x0000040000037802 */ /* 0x000fe20000000f00 */
[----:B------:R-:W-:-:S03]  /*7d30*/  IMAD.MOV.U32 R5, RZ, RZ, 0x1 ;  /* 0x00000001ff057424 */ /* 0x000fc600078e00ff */
[----:B--2---:R-:W-:Y:S02]  /*7d40*/  LEA R4, R4, R3, 0x18 ;  /* 0x0000000304047211 */ /* 0x004fe400078ec0ff */
[----:B------:R-:W-:-:S04]  /*7d50*/  SHF.L.U32 R3, R5, 0x1f, RZ ;  /* 0x0000001f05037819 */ /* 0x000fc800000006ff */
[----:B------:R-:W2:Y:S02]  /*7d60*/  SYNCS.PHASECHK.TRANS64.TRYWAIT P0, [R4+URZ+0x3860], R3 ;  /* 0x00386003040075a7 */ /* 0x000ea4000800017f */
[----:B--2---:R-:W-:Y:S05]  /*7d70*/  @!P0 BRA `(.L_x_69) ;  /* 0x0000001000908947 */ /* 0x004fea0003800000 */
.L_x_106:
[----:B------:R-:W-:Y:S01]  /*7d80*/  ULOP3.LUT UR4, UR6, 0x2, URZ, 0xfc, !UPT ;  /* 0x0000000206047892 */ /* 0x000fe2000f8efc3f */
[----:B--2---:R-:W-:-:S03]  /*7d90*/  @P2 IMAD.MOV.U32 R3, RZ, RZ, 0x800 ;  /* 0x00000800ff032424 */ /* 0x004fc600078e00ff */
[----:B------:R-:W-:Y:S01]  /*7da0*/  UPRMT UR4, UR4, 0x9910, URZ ;  /* 0x0000991004047896 */ /* 0x000fe2000800003f */
[----:B------:R2:W-:Y:S03]  /*7db0*/  @P2 SYNCS.ARRIVE.TRANS64 RZ, [R4+URZ+0x3850], R3 ;  /* 0x0038500304ff29a7 */ /* 0x0005e6000800003f */
[----:B------:R-:W-:-:S06]  /*7dc0*/  UISETP.NE.AND UP0, UPT, UR4, 0x2, UPT ;  /* 0x000000020400788c */ /* 0x000fcc000bf05270 */
[----:B------:R-:W-:-:S13]  /*7dd0*/  PLOP3.LUT P0, PT, PT, PT, UP0, 0x80, 0x0 ;  /* 0x000000000000781c */ /* 0x000fda0003f0f008 */
[----:B--2---:R-:W-:Y:S05]  /*7de0*/  @P0 BRA `(.L_x_70) ;  /* 0x0000000000040947 */ /* 0x004fea0003800000 */
[----:B-1-3--:R-:W-:Y:S01]  /*7df0*/  BPT.TRAP 0x1 ;  /* 0x000000040000795c */ /* 0x00afe20000300000 */
.L_x_70:
[----:B------:R-:W-:-:S04]  /*7e00*/  LOP3.LUT P0, RZ, R0, 0x1f, RZ, 0xc0, !PT ;  /* 0x0000001f00ff7812 */ /* 0x000fc8000780c0ff */
[----:B------:R-:W-:-:S13]  /*7e10*/  PLOP3.LUT P0, PT, P0, P2, PT, 0x2a, 0x0 ;  /* 0x000000000000781c */ /* 0x000fda0000704572 */
[----:B------:R-:W-:Y:S05]  /*7e20*/  @P0 BRA `(.L_x_71) ;  /* 0x0000000000040947 */ /* 0x000fea0003800000 */
[----:B-1-3--:R-:W-:Y:S01]  /*7e30*/  BPT.TRAP 0x1 ;  /* 0x000000040000795c */ /* 0x00afe20000300000 */
.L_x_71:
[----:B------:R-:W-:Y:S01]  /*7e40*/  R2UR UR8, R4 ;  /* 0x00000000040872ca */ /* 0x000fe200000e0000 */
[----:B------:R-:W-:Y:S01]  /*7e50*/  ULDC.64 UR4, c[0x0][0x198] ;  /* 0x0000660000047ab9 */ /* 0x000fe20000000a00 */
[----:B------:R-:W-:Y:S01]  /*7e60*/  UMOV UR14, 0x0 ;  /* 0x00000000000e7882 */ /* 0x000fe20000000000 */
[----:B------:R-:W-:Y:S01]  /*7e70*/  UIADD3 UR4, UP0, UR4, 0xf0, URZ ;  /* 0x000000f004047890 */ /* 0x000fe2000ff1e03f */
[----:B------:R-:W-:Y:S01]  /*7e80*/  IMAD.MOV.U32 R4, RZ, RZ, 0x1 ;  /* 0x00000001ff047424 */ /* 0x000fe200078e00ff */
[----:B------:R-:W-:Y:S01]  /*7e90*/  UMOV UR15, 0x10000000 ;  /* 0x10000000000f7882 */ /* 0x000fe20000000000 */
[----:B------:R-:W-:Y:S01]  /*7ea0*/  UMOV UR10, URZ ;  /* 0x0000003f000a7c82 */ /* 0x000fe20008000000 */
[----:B------:R-:W-:Y:S01]  /*7eb0*/  UIADD3.X UR5, URZ, UR5, URZ, UP0, !UPT ;  /* 0x000000053f057290 */ /* 0x000fe200087fe43f */
[----:B------:R-:W-:Y:S01]  /*7ec0*/  IMAD.MOV.U32 R8, RZ, RZ, 0x40 ;  /* 0x00000040ff087424 */ /* 0x000fe200078e00ff */
[----:B-1----:R-:W-:Y:S01]  /*7ed0*/  UMOV UR12, UR20 ;  /* 0x00000014000c7c82 */ /* 0x002fe20008000000 */
[----:B---3--:R-:W-:-:S03]  /*7ee0*/  UMOV UR13, UR21 ;  /* 0x00000015000d7c82 */ /* 0x008fc60008000000 */
[----:B------:R-:W-:-:S09]  /*7ef0*/  UIADD3 UR9, UR8, 0x3850, URZ ;  /* 0x0000385008097890 */ /* 0x000fd2000fffe03f */
[----:B------:R2:W-:Y:S02]  /*7f00*/  UTMALDG.4D [UR8], [UR4], desc[UR14] ;  /* 0x00000e08040075b4 */ /* 0x0005e40008019000 */
[----:B--2---:R-:W-:Y:S01]  /*7f10*/  NOP ;  /* 0x0000000000007918 */ /* 0x004fe20000000000 */
.L_x_68:
[----:B-1-3--:R-:W-:Y:S05]  /*7f20*/  BSYNC B0 ;  /* 0x0000000000007941 */ /* 0x00afea0003800000 */
.L_x_67:
[----:B------:R-:W1:Y:S01]  /*7f30*/  LDC R3, c[0x0][0x28c] ;  /* 0x0000a300ff037b82 */ /* 0x000e620000000800 */
[----:B------:R-:W-:Y:S01]  /*7f40*/  BSSY B0, `(.L_x_72) ;  /* 0x0000023000007945 */ /* 0x000fe20003800000 */
[----:B-1----:R-:W-:-:S13]  /*7f50*/  ISETP.GT.AND P4, PT, R3, RZ, P3 ;  /* 0x000000ff0300720c */ /* 0x002fda0001f84270 */
[----:B------:R-:W-:Y:S05]  /*7f60*/  @!P4 BRA `(.L_x_73) ;  /* 0x000000000080c947 */ /* 0x000fea0003800000 */
[----:B------:R-:W1:Y:S01]  /*7f70*/  S2R R5, SR_CgaCtaId ;  /* 0x0000000000057919 */ /* 0x000e620000008800 */
[----:B------:R-:W-:-:S04]  /*7f80*/  MOV R2, 0x400 ;  /* 0x0000040000027802 */ /* 0x000fc80000000f00 */
[----:B-1----:R-:W-:Y:S01]  /*7f90*/  LEA R2, R5, R2, 0x18 ;  /* 0x0000000205027211 */ /* 0x002fe200078ec0ff */
[----:B------:R-:W-:-:S05]  /*7fa0*/  IMAD.MOV.U32 R5, RZ, RZ, 0x1 ;  /* 0x00000001ff057424 */ /* 0x000fca00078e00ff */
[----:B------:R-:W-:-:S04]  /*7fb0*/  SHF.L.U32 R5, R5, 0x1f, RZ ;  /* 0x0000001f05057819 */ /* 0x000fc800000006ff */
[----:B------:R-:W1:Y:S02]  /*7fc0*/  SYNCS.PHASECHK.TRANS64.TRYWAIT P0, [R2+URZ+0x3828], R5 ;  /* 0x00382805020075a7 */ /* 0x000e64000800017f */
[----:B-1----:R-:W-:Y:S05]  /*7fd0*/  @!P0 BRA `(.L_x_74) ;  /* 0x00000010000c8947 */ /* 0x002fea0003800000 */
.L_x_107:
[----:B------:R-:W-:Y:S01]  /*7fe0*/  ULOP3.LUT UR4, UR6, 0x2, URZ, 0xfc, !UPT ;  /* 0x0000000206047892 */ /* 0x000fe2000f8efc3f */
[----:B-1----:R-:W-:-:S03]  /*7ff0*/  @P2 IMAD.MOV.U32 R5, RZ, RZ, 0x800 ;  /* 0x00000800ff052424 */ /* 0x002fc600078e00ff */
[----:B------:R-:W-:Y:S01]  /*8000*/  UPRMT UR4, UR4, 0x9910, URZ ;  /* 0x0000991004047896 */ /* 0x000fe2000800003f */
[----:B------:R1:W-:Y:S03]  /*8010*/  @P2 SYNCS.ARRIVE.TRANS64 RZ, [R2+URZ+0x3800], R5 ;  /* 0x0038000502ff29a7 */ /* 0x0003e6000800003f */
[----:B------:R-:W-:-:S06]  /*8020*/  UISETP.NE.AND UP0, UPT, UR4, 0x2, UPT ;  /* 0x000000020400788c */ /* 0x000fcc000bf05270 */
[----:B------:R-:W-:-:S13]  /*8030*/  PLOP3.LUT P0, PT, PT, PT, UP0, 0x80, 0x0 ;  /* 0x000000000000781c */ /* 0x000fda0003f0f008 */
[----:B-1----:R-:W-:Y:S05]  /*8040*/  @P0 BRA `(.L_x_75) ;  /* 0x0000000000040947 */ /* 0x002fea0003800000 */
[----:B------:R-:W-:Y:S01]  /*8050*/  BPT.TRAP 0x1 ;  /* 0x000000040000795c */ /* 0x000fe20000300000 */
.L_x_75:
[----:B------:R-:W-:-:S04]  /*8060*/  LOP3.LUT P0, RZ, R0, 0x1f, RZ, 0xc0, !PT ;  /* 0x0000001f00ff7812 */ /* 0x000fc8000780c0ff */
[----:B------:R-:W-:-:S13]  /*8070*/  PLOP3.LUT P0, PT, P0, P2, PT, 0x2a, 0x0 ;  /* 0x000000000000781c */ /* 0x000fda0000704572 */
[----:B------:R-:W-:Y:S05]  /*8080*/  @P0 BRA `(.L_x_76) ;  /* 0x0000000000040947 */ /* 0x000fea0003800000 */
[----:B------:R-:W-:Y:S01]  /*8090*/  BPT.TRAP 0x1 ;  /* 0x000000040000795c */ /* 0x000fe20000300000 */
.L_x_76:
        /* <DEDUP_REMOVED lines=8> */
[----:B------:R-:W-:-:S05]  /*8120*/  UMOV UR19, URZ ;  /* 0x0000003f00137c82 */ /* 0x000fca0008000000 */
[----:B------:R-:W-:Y:S02]  /*8130*/  UIADD3 UR16, UR17, 0x1000, URZ ;  /* 0x0000100011107890 */ /* 0x000fe4000fffe03f */
[----:B------:R-:W-:-:S09]  /*8140*/  UIADD3 UR17, UR17, 0x3800, URZ ;  /* 0x0000380011117890 */ /* 0x000fd2000fffe03f */
[----:B------:R1:W-:Y:S02]  /*8150*/  UTMALDG.4D [UR16], [UR4], desc[UR8] ;  /* 0x00000810040075b4 */ /* 0x0003e40008019000 */
[----:B-1----:R-:W-:Y:S01]  /*8160*/  NOP ;  /* 0x0000000000007918 */ /* 0x002fe20000000000 */
.L_x_73:
[----:B------:R-:W-:Y:S05]  /*8170*/  BSYNC B0 ;  /* 0x0000000000007941 */ /* 0x000fea0003800000 */
.L_x_72:
[----:B------:R-:W-:Y:S04]  /*8180*/  BSSY B0, `(.L_x_77) ;  /* 0x0000025000007945 */ /* 0x000fe80003800000 */
[----:B------:R-:W-:Y:S05]  /*8190*/  @!P3 BRA `(.L_x_78) ;  /* 0x00000000008cb947 */ /* 0x000fea0003800000 */
[----:B------:R-:W1:Y:S01]  /*81a0*/  S2R R6, SR_CgaCtaId ;  /* 0x0000000000067919 */ /* 0x000e620000008800 */
[----:B------:R-:W-:-:S04]  /*81b0*/  MOV R5, 0x400 ;  /* 0x0000040000057802 */ /* 0x000fc80000000f00 */
[----:B-1----:R-:W-:Y:S01]  /*81c0*/  LEA R7, R6, R5, 0x18 ;  /* 0x0000000506077211 */ /* 0x002fe200078ec0ff */
[----:B------:R-:W-:-:S04]  /*81d0*/  IMAD.MOV.U32 R6, RZ, RZ, 0x1 ;  /* 0x00000001ff067424 */ /* 0x000fc800078e00ff */
[----:B------:R-:W-:Y:S01]  /*81e0*/  IMAD R5, R4, 0x8, R7 ;  /* 0x0000000804057824 */ /* 0x000fe200078e0207 */
[----:B------:R-:W-:-:S04]  /*81f0*/  SHF.L.U32 R6, R6, 0x1f, RZ ;  /* 0x0000001f06067819 */ /* 0x000fc800000006ff */
[----:B------:R-:W1:Y:S02]  /*8200*/  SYNCS.PHASECHK.TRANS64.TRYWAIT P0, [R5+URZ+0x3860], R6 ;  /* 0x00386006050075a7 */ /* 0x000e64000800017f */
[----:B-1----:R-:W-:Y:S05]  /*8210*/  @!P0 BRA `(.L_x_79) ;  /* 0x0000000c00908947 */ /* 0x002fea0003800000 */
.L_x_108:
        /* <DEDUP_REMOVED lines=8> */
.L_x_80:
[----:B------:R-:W-:-:S04]  /*82a0*/  LOP3.LUT P0, RZ, R0, 0x1f, RZ, 0xc0, !PT ;  /* 0x0000001f00ff7812 */ /* 0x000fc8000780c0ff */
[----:B------:R-:W-:-:S13]  /*82b0*/  PLOP3.LUT P0, PT, P0, P2, PT, 0x2a, 0x0 ;  /* 0x000000000000781c */ /* 0x000fda0000704572 */
[----:B------:R-:W-:Y:S05]  /*82c0*/  @P0 BRA `(.L_x_81) ;  /* 0x0000000000040947 */ /* 0x000fea0003800000 */
[----:B------:R-:W-:Y:S01]  /*82d0*/  BPT.TRAP 0x1 ;  /* 0x000000040000795c */ /* 0x000fe20000300000 */
.L_x_81:
[----:B------:R-:W-:Y:S01]  /*82e0*/  R2UR UR16, R4 ;  /* 0x00000000041072ca */ /* 0x000fe200000e0000 */
[----:B------:R-:W-:Y:S01]  /*82f0*/  ULDC.64 UR8, c[0x0][0x198] ;  /* 0x0000660000087ab9 */ /* 0x000fe20000000a00 */
[----:B------:R-:W-:Y:S01]  /*8300*/  R2UR UR4, R7 ;  /* 0x00000000070472ca */ /* 0x000fe200000e0000 */
[----:B------:R-:W-:Y:S01]  /*8310*/  UIADD3 UR8, UP0, UR8, 0xf0, URZ ;  /* 0x000000f008087890 */ /* 0x000fe2000ff1e03f */
[----:B------:R-:W-:Y:S01]  /*8320*/  R2UR UR19, R8 ;  /* 0x00000000081372ca */ /* 0x000fe200000e0000 */
[----:B------:R-:W-:Y:S01]  /*8330*/  UMOV UR5, 0x10000000 ;  /* 0x1000000000057882 */ /* 0x000fe20000000000 */
[----:B------:R-:W-:Y:S01]  /*8340*/  R2UR UR17, R5 ;  /* 0x00000000051172ca */ /* 0x000fe200000e0000 */
[----:B------:R-:W-:Y:S01]  /*8350*/  UIADD3.X UR9, URZ, UR9, URZ, UP0, !UPT ;  /* 0x000000093f097290 */ /* 0x000fe200087fe43f */
[----:B------:R-:W-:-:S07]  /*8360*/  UMOV UR18, URZ ;  /* 0x0000003f00127c82 */ /* 0x000fce0008000000 */
[----:B------:R-:W-:Y:S02]  /*8370*/  ULEA UR16, UR16, UR4, 0xb ;  /* 0x0000000410107291 */ /* 0x000fe4000f8e583f */
[----:B------:R-:W-:Y:S02]  /*8380*/  UIADD3 UR19, UR11, UR19, URZ ;  /* 0x000000130b137290 */ /* 0x000fe4000fffe03f */
[----:B------:R-:W-:Y:S01]  /*8390*/  UIADD3 UR17, UR17, 0x3850, URZ ;  /* 0x0000385011117890 */ /* 0x000fe2000fffe03f */
[----:B------:R-:W-:-:S08]  /*83a0*/  UMOV UR4, 0x0 ;  /* 0x0000000000047882 */ /* 0x000fd00000000000 */
[----:B------:R1:W-:Y:S02]  /*83b0*/  UTMALDG.4D [UR16], [UR8], desc[UR4] ;  /* 0x00000410080075b4 */ /* 0x0003e40008019000 */
[----:B-1----:R-:W-:Y:S01]  /*83c0*/  NOP ;  /* 0x0000000000007918 */ /* 0x002fe20000000000 */
.L_x_78:
[----:B------:R-:W-:Y:S05]  /*83d0*/  BSYNC B0 ;  /* 0x0000000000007941 */ /* 0x000fea0003800000 */
.L_x_77:
[----:B------:R-:W-:Y:S01]  /*83e0*/  BSSY B0, `(.L_x_82) ;  /* 0x0000027000007945 */ /* 0x000fe20003800000 */
[----:B------:R-:W-:-:S03]  /*83f0*/  IMAD.MOV.U32 R8, RZ, RZ, RZ ;  /* 0x000000ffff087224 */ /* 0x000fc600078e00ff */
[----:B------:R-:W-:Y:S05]  /*8400*/  @!P4 BRA `(.L_x_83) ;  /* 0x000000000090c947 */ /* 0x000fea0003800000 */
[----:B------:R-:W1:Y:S01]  /*8410*/  S2R R5, SR_CgaCtaId ;  /* 0x0000000000057919 */ /* 0x000e620000008800 */
[----:B------:R-:W-:Y:S01]  /*8420*/  MOV R4, 0x400 ;  /* 0x0000040000047802 */ /* 0x000fe20000000f00 */
[----:B------:R-:W-:-:S05]  /*8430*/  IMAD.MOV.U32 R7, RZ, RZ, 0x1 ;  /* 0x00000001ff077424 */ /* 0x000fca00078e00ff */
[----:B------:R-:W-:Y:S02]  /*8440*/  SHF.L.U32 R7, R7, 0x1f, RZ ;  /* 0x0000001f07077819 */ /* 0x000fe400000006ff */
[----:B-1----:R-:W-:-:S05]  /*8450*/  LEA R5, R5, R4, 0x18 ;  /* 0x0000000405057211 */ /* 0x002fca00078ec0ff */
[----:B------:R-:W-:-:S04]  /*8460*/  IMAD R4, R2, 0x8, R5 ;  /* 0x0000000802047824 */ /* 0x000fc800078e0205 */
[----:B------:R-:W1:Y:S02]  /*8470*/  SYNCS.PHASECHK.TRANS64.TRYWAIT P0, [R4+URZ+0x3828], R7 ;  /* 0x00382807040075a7 */ /* 0x000e64000800017f */
[----:B-1----:R-:W-:Y:S05]  /*8480*/  @!P0 BRA `(.L_x_84) ;  /* 0x0000000c00088947 */ /* 0x002fea0003800000 */
.L_x_109:
        /* <DEDUP_REMOVED lines=8> */
.L_x_85:
[----:B------:R-:W-:-:S04]  /*8510*/  LOP3.LUT P0, RZ, R0, 0x1f, RZ, 0xc0, !PT ;  /* 0x0000001f00ff7812 */ /* 0x000fc8000780c0ff */
[----:B------:R-:W-:-:S13]  /*8520*/  PLOP3.LUT P0, PT, P0, P2, PT, 0x2a, 0x0 ;  /* 0x000000000000781c */ /* 0x000fda0000704572 */
[----:B------:R-:W-:Y:S05]  /*8530*/  @P0 BRA `(.L_x_86) ;  /* 0x0000000000040947 */ /* 0x000fea0003800000 */
[----:B------:R-:W-:Y:S01]  /*8540*/  BPT.TRAP 0x1 ;  /* 0x000000040000795c */ /* 0x000fe20000300000 */
.L_x_86:
[----:B------:R-:W-:Y:S01]  /*8550*/  IMAD R5, R2, 0x800, R5 ;  /* 0x0000080002057824 */ /* 0x000fe200078e0205 */
[----:B------:R-:W-:Y:S01]  /*8560*/  R2UR UR17, R4 ;  /* 0x00000000041172ca */ /* 0x000fe200000e0000 */
[----:B------:R-:W-:Y:S01]  /*8570*/  ULDC.64 UR4, c[0x0][0x198] ;  /* 0x0000660000047ab9 */ /* 0x000fe20000000a00 */
[----:B------:R-:W-:Y:S01]  /*8580*/  UMOV UR8, 0x0 ;  /* 0x0000000000087882 */ /* 0x000fe20000000000 */
[----:B------:R-:W-:Y:S01]  /*8590*/  UIADD3 UR4, UP0, UR4, 0x2f0, URZ ;  /* 0x000002f004047890 */ /* 0x000fe2000ff1e03f */
[----:B------:R-:W-:Y:S01]  /*85a0*/  R2UR UR16, R5 ;  /* 0x00000000051072ca */ /* 0x000fe200000e0000 */
[----:B------:R-:W-:Y:S01]  /*85b0*/  UMOV UR9, 0x10000000 ;  /* 0x1000000000097882 */ /* 0x000fe20000000000 */
[----:B------:R-:W-:Y:S01]  /*85c0*/  UMOV UR18, URZ ;  /* 0x0000003f00127c82 */ /* 0x000fe20008000000 */
[----:B------:R-:W-:Y:S01]  /*85d0*/  UIADD3.X UR5, URZ, UR5, URZ, UP0, !UPT ;  /* 0x000000053f057290 */ /* 0x000fe200087fe43f */
[----:B------:R-:W-:Y:S01]  /*85e0*/  VIADD R2, R2, 0x1 ;  /* 0x0000000102027836 */ /* 0x000fe20000000000 */
[----:B------:R-:W-:Y:S01]  /*85f0*/  UMOV UR19, URZ ;  /* 0x0000003f00137c82 */ /* 0x000fe20008000000 */
[----:B------:R-:W-:-:S03]  /*8600*/  IMAD.MOV.U32 R8, RZ, RZ, 0x1 ;  /* 0x00000001ff087424 */ /* 0x000fc600078e00ff */
[----:B------:R-:W-:-:S04]  /*8610*/  UIADD3 UR17, UR17, 0x3800, URZ ;  /* 0x0000380011117890 */ /* 0x000fc8000fffe03f */
[----:B------:R-:W-:-:S09]  /*8620*/  UIADD3 UR16, UR16, 0x1000, URZ ;  /* 0x0000100010107890 */ /* 0x000fd2000fffe03f */
[----:B------:R1:W-:Y:S02]  /*8630*/  UTMALDG.4D [UR16], [UR4], desc[UR8] ;  /* 0x00000810040075b4 */ /* 0x0003e40008019000 */
[----:B-1----:R-:W-:Y:S01]  /*8640*/  NOP ;  /* 0x0000000000007918 */ /* 0x002fe20000000000 */
.L_x_83:
[----:B------:R-:W-:Y:S05]  /*8650*/  BSYNC B0 ;  /* 0x0000000000007941 */ /* 0x000fea0003800000 */
.L_x_82:
[----:B------:R-:W-:-:S13]  /*8660*/  ISETP.GE.AND P0, PT, R3, 0x41, PT ;  /* 0x000000410300780c */ /* 0x000fda0003f06270 */
[----:B------:R-:W-:Y:S05]  /*8670*/  @!P0 EXIT ;  /* 0x000000000000894d */ /* 0x000fea0003800000 */
[----:B------:R-:W-:Y:S01]  /*8680*/  VIADD R3, R3, 0x3f ;  /* 0x0000003f03037836 */ /* 0x000fe20000000000 */
[----:B------:R-:W-:Y:S01]  /*8690*/  LOP3.LUT P0, RZ, R0, 0x1f, RZ, 0xc0, !PT ;  /* 0x0000001f00ff7812 */ /* 0x000fe2000780c0ff */
[----:B------:R-:W-:Y:S03]  /*86a0*/  BSSY B0, `(.L_x_87) ;  /* 0x000005a000007945 */ /* 0x000fe60003800000 */
[----:B------:R-:W-:Y:S02]  /*86b0*/  SHF.R.S32.HI R0, RZ, 0x1f, R3 ;  /* 0x0000001fff007819 */ /* 0x000fe40000011403 */
[----:B------:R-:W-:Y:S02]  /*86c0*/  PLOP3.LUT P0, PT, P0, P2, PT, 0x2a, 0x0 ;  /* 0x000000000000781c */ /* 0x000fe40000704572 */
[----:B------:R-:W-:Y:S01]  /*86d0*/  LEA.HI R0, R0, R3, RZ, 0x6 ;  /* 0x0000000300007211 */ /* 0x000fe200078f30ff */
[----:B------:R-:W-:-:S03]  /*86e0*/  IMAD.U32 R3, RZ, RZ, UR6 ;  /* 0x00000006ff037e24 */ /* 0x000fc6000f8e00ff */
[----:B------:R-:W-:Y:S02]  /*86f0*/  SHF.R.S32.HI R4, RZ, 0x6, R0 ;  /* 0x00000006ff047819 */ /* 0x000fe40000011400 */
[----:B------:R-:W-:Y:S01]  /*8700*/  LOP3.LUT R0, R3, 0x2, RZ, 0xfc, !PT ;  /* 0x0000000203007812 */ /* 0x000fe200078efcff */
[----:B------:R-:W-:Y:S02]  /*8710*/  IMAD.MOV.U32 R3, RZ, RZ, 0x1 ;  /* 0x00000001ff037424 */ /* 0x000fe400078e00ff */
[----:B------:R-:W-:-:S07]  /*8720*/  IMAD.SHL.U32 R4, R4, 0x2, RZ ;  /* 0x0000000204047824 */ /* 0x000fce00078e00ff */
.L_x_98:
[----:B------:R-:W-:Y:S04]  /*8730*/  BSSY B1, `(.L_x_88) ;  /* 0x0000025000017945 */ /* 0x000fe80003800000 */
[----:B------:R-:W-:Y:S05]  /*8740*/  @!P3 BRA `(.L_x_89) ;  /* 0x00000000008cb947 */ /* 0x000fea0003800000 */
[----:B------:R-:W1:Y:S01]  /*8750*/  S2R R6, SR_CgaCtaId ;  /* 0x0000000000067919 */ /* 0x000e620000008800 */
[----:B------:R-:W-:-:S04]  /*8760*/  MOV R5, 0x400 ;  /* 0x0000040000057802 */ /* 0x000fc80000000f00 */
[----:B-1----:R-:W-:Y:S02]  /*8770*/  LEA R7, R6, R5, 0x18 ;  /* 0x0000000506077211 */ /* 0x002fe400078ec0ff */
[----:B------:R-:W-:-:S03]  /*8780*/  SHF.L.U32 R5, R3, 0x1f, RZ ;  /* 0x0000001f03057819 */ /* 0x000fc600000006ff */
[----:B------:R-:W-:-:S04]  /*8790*/  IMAD R6, R2, 0x8, R7 ;  /* 0x0000000802067824 */ /* 0x000fc800078e0207 */
[----:B------:R-:W1:Y:S02]  /*87a0*/  SYNCS.PHASECHK.TRANS64.TRYWAIT P4, [R6+URZ+0x3828], R5 ;  /* 0x00382805060075a7 */ /* 0x000e64000808017f */
[----:B-1----:R-:W-:Y:S05]  /*87b0*/  @!P4 BRA `(.L_x_90) ;  /* 0x000000080050c947 */ /* 0x002fea0003800000 */
.L_x_110:
[----:B-1----:R-:W-:-:S04]  /*87c0*/  @P2 IMAD.MOV.U32 R5, RZ, RZ, 0x800 ;  /* 0x00000800ff052424 */ /* 0x002fc800078e00ff */
[----:B------:R1:W-:Y:S02]  /*87d0*/  @P2 SYNCS.ARRIVE.TRANS64 RZ, [R6+URZ+0x3800], R5 ;  /* 0x0038000506ff29a7 */ /* 0x0003e4000800003f */
[----:B-1----:R-:W-:-:S04]  /*87e0*/  PRMT R5, R0, 0x9910, RZ ;  /* 0x0000991000057816 */ /* 0x002fc800000000ff */
[----:B------:R-:W-:-:S13]  /*87f0*/  ISETP.NE.AND P4, PT, R5, 0x2, PT ;  /* 0x000000020500780c */ /* 0x000fda0003f85270 */
[----:B------:R-:W-:Y:S05]  /*8800*/  @P4 BRA `(.L_x_91) ;  /* 0x0000000000044947 */ /* 0x000fea0003800000 */
[----:B------:R-:W-:Y:S01]  /*8810*/  BPT.TRAP 0x1 ;  /* 0x000000040000795c */ /* 0x000fe20000300000 */
.L_x_91:
[----:B------:R-:W-:Y:S05]  /*8820*/  @P0 BRA `(.L_x_92) ;  /* 0x0000000000040947 */ /* 0x000fea0003800000 */
[----:B------:R-:W-:Y:S01]  /*8830*/  BPT.TRAP 0x1 ;  /* 0x000000040000795c */ /* 0x000fe20000300000 */
.L_x_92:
[----:B------:R-:W-:Y:S01]  /*8840*/  IMAD R7, R2, 0x800, R7 ;  /* 0x0000080002077824 */ /* 0x000fe200078e0207 */
[----:B------:R-:W-:Y:S01]  /*8850*/  R2UR UR17, R6 ;  /* 0x00000000061172ca */ /* 0x000fe200000e0000 */
[----:B------:R-:W-:Y:S01]  /*8860*/  ULDC.64 UR4, c[0x0][0x198] ;  /* 0x0000660000047ab9 */ /* 0x000fe20000000a00 */
[----:B------:R-:W-:Y:S01]  /*8870*/  R2UR UR19, R8 ;  /* 0x00000000081372ca */ /* 0x000fe200000e0000 */
[----:B------:R-:W-:Y:S01]  /*8880*/  UIADD3 UR4, UP0, UR4, 0x1f0, URZ ;  /* 0x000001f004047890 */ /* 0x000fe2000ff1e03f */
[----:B------:R-:W-:Y:S01]  /*8890*/  R2UR UR16, R7 ;  /* 0x00000000071072ca */ /* 0x000fe200000e0000 */
[----:B------:R-:W-:Y:S01]  /*88a0*/  UMOV UR8, 0x0 ;  /* 0x0000000000087882 */ /* 0x000fe20000000000 */
[----:B------:R-:W-:Y:S01]  /*88b0*/  UMOV UR9, 0x10000000 ;  /* 0x1000000000097882 */ /* 0x000fe20000000000 */
[----:B------:R-:W-:Y:S01]  /*88c0*/  UIADD3.X UR5, URZ, UR5, URZ, UP0, !UPT ;  /* 0x000000053f057290 */ /* 0x000fe200087fe43f */
[----:B------:R-:W-:Y:S01]  /*88d0*/  VIADD R5, R2, 0x1 ;  /* 0x0000000102057836 */ /* 0x000fe20000000000 */
[----:B------:R-:W-:-:S04]  /*88e0*/  UMOV UR18, URZ ;  /* 0x0000003f00127c82 */ /* 0x000fc80008000000 */
[----:B------:R-:W-:Y:S01]  /*88f0*/  UIADD3 UR17, UR17, 0x3800, URZ ;  /* 0x0000380011117890 */ /* 0x000fe2000fffe03f */
[----:B------:R-:W-:Y:S01]  /*8900*/  ISETP.NE.AND P4, PT, R5, 0x5, PT ;  /* 0x000000050500780c */ /* 0x000fe20003f85270 */
[----:B------:R-:W-:Y:S02]  /*8910*/  USHF.L.U32 UR19, UR19, 0x6, URZ ;  /* 0x0000000613137899 */ /* 0x000fe4000800063f */
[----:B------:R-:W-:Y:S01]  /*8920*/  UIADD3 UR16, UR16, 0x1000, URZ ;  /* 0x0000100010107890 */ /* 0x000fe2000fffe03f */
[----:B------:R-:W-:-:S04]  /*8930*/  SEL R2, RZ, 0x1, P4 ;  /* 0x00000001ff027807 */ /* 0x000fc80002000000 */
[----:B------:R-:W-:Y:S02]  /*8940*/  LOP3.LUT R3, R3, R2, RZ, 0x3c, !PT ;  /* 0x0000000203037212 */ /* 0x000fe400078e3cff */
[----:B------:R-:W-:Y:S02]  /*8950*/  SEL R2, R5, RZ, P4 ;  /* 0x000000ff05027207 */ /* 0x000fe40002000000 */
[----:B------:R1:W-:Y:S02]  /*8960*/  UTMALDG.4D [UR16], [UR4], desc[UR8] ;  /* 0x00000810040075b4 */ /* 0x0003e40008019000 */
[----:B-1----:R-:W-:-:S03]  /*8970*/  NOP ;  /* 0x0000000000007918 */ /* 0x002fc60000000000 */
.L_x_89:
[----:B------:R-:W-:Y:S05]  /*8980*/  BSYNC B1 ;  /* 0x0000000000017941 */ /* 0x000fea0003800000 */
.L_x_88:
[----:B------:R-:W-:Y:S01]  /*8990*/  ISETP.LT.OR P4, PT, R4, 0x4, !P3 ;  /* 0x000000040400780c */ /* 0x000fe20005f81670 */
[----:B------:R-:W-:-:S12]  /*89a0*/  BSSY B1, `(.L_x_93) ;  /* 0x0000026000017945 */ /* 0x000fd80003800000 */
[----:B------:R-:W-:Y:S05]  /*89b0*/  @P4 BRA `(.L_x_94) ;  /* 0x0000000000904947 */ /* 0x000fea0003800000 */
[----:B------:R-:W1:Y:S01]  /*89c0*/  S2R R6, SR_CgaCtaId ;  /* 0x0000000000067919 */ /* 0x000e620000008800 */
[----:B------:R-:W-:Y:S02]  /*89d0*/  MOV R5, 0x400 ;  /* 0x0000040000057802 */ /* 0x000fe40000000f00 */
[----:B------:R-:W-:Y:S02]  /*89e0*/  SHF.L.U32 R7, R3, 0x1f, RZ ;  /* 0x0000001f03077819 */ /* 0x000fe400000006ff */
[----:B-1----:R-:W-:-:S05]  /*89f0*/  LEA R5, R6, R5, 0x18 ;  /* 0x0000000506057211 */ /* 0x002fca00078ec0ff */
[----:B------:R-:W-:-:S04]  /*8a00*/  IMAD R6, R2, 0x8, R5 ;  /* 0x0000000802067824 */ /* 0x000fc800078e0205 */
[----:B------:R-:W1:Y:S02]  /*8a10*/  SYNCS.PHASECHK.TRANS64.TRYWAIT P4, [R6+URZ+0x3828], R7 ;  /* 0x00382807060075a7 */ /* 0x000e64000808017f */
[----:B-1----:R-:W-:Y:S05]  /*8a20*/  @!P4 BRA `(.L_x_95) ;  /* 0x0000000400c8c947 */ /* 0x002fea0003800000 */
.L_x_111:
[----:B-1----:R-:W-:-:S04]  /*8a30*/  @P1 IMAD.MOV.U32 R7, RZ, RZ, 0x800 ;  /* 0x00000800ff071424 */ /* 0x002fc800078e00ff */
[----:B------:R1:W-:Y:S02]  /*8a40*/  @P1 SYNCS.ARRIVE.TRANS64 RZ, [R6+URZ+0x3800], R7 ;  /* 0x0038000706ff19a7 */ /* 0x0003e4000800003f */
[----:B-1----:R-:W-:-:S04]  /*8a50*/  PRMT R7, R0, 0x9910, RZ ;  /* 0x0000991000077816 */ /* 0x002fc800000000ff */
[----:B------:R-:W-:-:S13]  /*8a60*/  ISETP.NE.AND P4, PT, R7, 0x2, PT ;  /* 0x000000020700780c */ /* 0x000fda0003f85270 */
[----:B------:R-:W-:Y:S05]  /*8a70*/  @P4 BRA `(.L_x_96) ;  /* 0x0000000000044947 */ /* 0x000fea0003800000 */
[----:B------:R-:W-:Y:S01]  /*8a80*/  BPT.TRAP 0x1 ;  /* 0x000000040000795c */ /* 0x000fe20000300000 */
.L_x_96:
[----:B------:R-:W-:Y:S05]  /*8a90*/  @P0 BRA `(.L_x_97) ;  /* 0x0000000000040947 */ /* 0x000fea0003800000 */
[----:B------:R-:W-:Y:S01]  /*8aa0*/  BPT.TRAP 0x1 ;  /* 0x000000040000795c */ /* 0x000fe20000300000 */
.L_x_97:
        /* <DEDUP_REMOVED lines=10> */
[----:B------:R-:W-:Y:S01]  /*8b50*/  UMOV UR19, URZ ;  /* 0x0000003f00137c82 */ /* 0x000fe20008000000 */
[----:B------:R-:W-:-:S03]  /*8b60*/  VIADD R8, R8, 0x1 ;  /* 0x0000000108087836 */ /* 0x000fc60000000000 */
[----:B------:R-:W-:Y:S01]  /*8b70*/  UIADD3 UR17, UR17, 0x3800, URZ ;  /* 0x0000380011117890 */ /* 0x000fe2000fffe03f */
[C---:B------:R-:W-:Y:S01]  /*8b80*/  ISETP.NE.AND P4, PT, R2.reuse, 0x5, PT ;  /* 0x000000050200780c */ /* 0x040fe20003f85270 */
[----:B------:R-:W-:Y:S02]  /*8b90*/  USHF.L.U32 UR18, UR18, 0x6, URZ ;  /* 0x0000000612127899 */ /* 0x000fe4000800063f */
[----:B------:R-:W-:Y:S01]  /*8ba0*/  UIADD3 UR16, UR16, 0x1000, URZ ;  /* 0x0000100010107890 */ /* 0x000fe2000fffe03f */
[----:B------:R-:W-:Y:S02]  /*8bb0*/  SEL R6, RZ, 0x1, P4 ;  /* 0x00000001ff067807 */ /* 0x000fe40002000000 */
[----:B------:R-:W-:Y:S02]  /*8bc0*/  SEL R2, R2, RZ, P4 ;  /* 0x000000ff02027207 */ /* 0x000fe40002000000 */
[----:B------:R-:W-:-:S04]  /*8bd0*/  LOP3.LUT R3, R3, R6, RZ, 0x3c, !PT ;  /* 0x0000000603037212 */ /* 0x000fc800078e3cff */
[----:B------:R1:W-:Y:S02]  /*8be0*/  UTMALDG.4D [UR16], [UR4], desc[UR8] ;  /* 0x00000810040075b4 */ /* 0x0003e40008019000 */
[----:B-1----:R-:W-:Y:S01]  /*8bf0*/  NOP ;  /* 0x0000000000007918 */ /* 0x002fe20000000000 */
.L_x_94:
[----:B------:R-:W-:Y:S05]  /*8c00*/  BSYNC B1 ;  /* 0x0000000000017941 */ /* 0x000fea0003800000 */
.L_x_93:
[C---:B------:R-:W-:Y:S01]  /*8c10*/  ISETP.GT.AND P4, PT, R4.reuse, 0x4, PT ;  /* 0x000000040400780c */ /* 0x040fe20003f84270 */
[----:B------:R-:W-:-:S12]  /*8c20*/  VIADD R4, R4, 0xfffffffe ;  /* 0xfffffffe04047836 */ /* 0x000fd80000000000 */
[----:B------:R-:W-:Y:S05]  /*8c30*/  @P4 BRA `(.L_x_98) ;  /* 0xfffffff800bc4947 */ /* 0x000fea000383ffff */
[----:B------:R-:W-:Y:S05]  /*8c40*/  BSYNC B0 ;  /* 0x0000000000007941 */ /* 0x000fea0003800000 */
.L_x_87:
[----:B------:R-:W-:Y:S05]  /*8c50*/  EXIT ;  /* 0x000000000000794d */ /* 0x000fea0003800000 */
.L_x_15:
[----:B--2---:R-:W-:-:S04]  /*8c60*/  IMAD.U32 R3, RZ, RZ, UR6 ;  /* 0x00000006ff037e24 */ /* 0x004fc8000f8e00ff */
[----:B------:R2:W3:Y:S03]  /*8c70*/  SYNCS.PHASECHK.TRANS64.TRYWAIT P1, [R3+URZ+0x3850], R4 ;  /* 0x00385004030075a7 */ /* 0x0004e6000802017f */
[----:B---3--:R-:W-:Y:S05]  /*8c80*/  @!P1 NANOSLEEP.SYNCS 0x989680 ;  /* 0x009896800000995d */ /* 0x008fea0003900000 */
[----:B------:R-:W3:Y:S02]  /*8c90*/  @!P1 SYNCS.PHASECHK.TRANS64 P1, [R3+URZ+0x3850], R4 ;  /* 0x00385004030095a7 */ /* 0x000ee4000802007f */
[----:B---3--:R-:W-:Y:S05]  /*8ca0*/  @!P1 BRA `(.L_x_15) ;  /* 0xfffffffc00ec9947 */ /* 0x008fea000383ffff */
[----:B------:R-:W-:Y:S05]  /*8cb0*/  BRA `(.L_x_99) ;  /* 0xffffff8000347947 */ /* 0x000fea000383ffff */
.L_x_17:
[----:B--2---:R-:W-:-:S04]  /*8cc0*/  IMAD.U32 R3, RZ, RZ, UR37 ;  /* 0x00000025ff037e24 */ /* 0x004fc8000f8e00ff */
[----:B------:R2:W3:Y:S03]  /*8cd0*/  SYNCS.PHASECHK.TRANS64.TRYWAIT P1, [R3+URZ+0x3800], R4 ;  /* 0x00380004030075a7 */ /* 0x0004e6000802017f */
[----:B---3--:R-:W-:Y:S05]  /*8ce0*/  @!P1 NANOSLEEP.SYNCS 0x989680 ;  /* 0x009896800000995d */ /* 0x008fea0003900000 */
[----:B------:R-:W3:Y:S02]  /*8cf0*/  @!P1 SYNCS.PHASECHK.TRANS64 P1, [R3+URZ+0x3800], R4 ;  /* 0x00380004030095a7 */ /* 0x000ee4000802007f */
[----:B---3--:R-:W-:Y:S05]  /*8d00*/  @!P1 BRA `(.L_x_17) ;  /* 0xfffffffc00ec9947 */ /* 0x008fea000383ffff */
[----:B------:R-:W-:Y:S05]  /*8d10*/  BRA `(.L_x_100) ;  /* 0xffffff80003c7947 */ /* 0x000fea000383ffff */
.L_x_18:
[----:B--2---:R-:W-:-:S04]  /*8d20*/  IMAD.U32 R6, RZ, RZ, UR11 ;  /* 0x0000000bff067e24 */ /* 0x004fc8000f8e00ff */
[----:B------:R2:W3:Y:S03]  /*8d30*/  SYNCS.PHASECHK.TRANS64.TRYWAIT P1, [R6+URZ+-0x8], R3 ;  /* 0xfffff803060075a7 */ /* 0x0004e6000802017f */
[----:B---3--:R-:W-:Y:S05]  /*8d40*/  @!P1 NANOSLEEP.SYNCS 0x989680 ;  /* 0x009896800000995d */ /* 0x008fea0003900000 */
[----:B------:R-:W3:Y:S02]  /*8d50*/  @!P1 SYNCS.PHASECHK.TRANS64 P1, [R6+URZ+-0x8], R3 ;  /* 0xfffff803060095a7 */ /* 0x000ee4000802007f */
[----:B---3--:R-:W-:Y:S05]  /*8d60*/  @!P1 BRA `(.L_x_18) ;  /* 0xfffffffc00ec9947 */ /* 0x008fea000383ffff */
[----:B------:R-:W-:Y:S05]  /*8d70*/  BRA `(.L_x_101) ;  /* 0xffffff8000387947 */ /* 0x000fea000383ffff */
.L_x_20:
[----:B-1----:R-:W-:-:S04]  /*8d80*/  IMAD.U32 R13, RZ, RZ, UR37 ;  /* 0x00000025ff0d7e24 */ /* 0x002fc8000f8e00ff */
[----:B------:R1:W2:Y:S03]  /*8d90*/  SYNCS.PHASECHK.TRANS64.TRYWAIT P2, [R13+URZ+0x3808], R4 ;  /* 0x003808040d0075a7 */ /* 0x0002a6000804017f */
[----:B--2---:R-:W-:Y:S05]  /*8da0*/  @!P2 NANOSLEEP.SYNCS 0x989680 ;  /* 0x009896800000a95d */ /* 0x004fea0003900000 */
[----:B------:R-:W2:Y:S02]  /*8db0*/  @!P2 SYNCS.PHASECHK.TRANS64 P2, [R13+URZ+0x3808], R4 ;  /* 0x003808040d00a5a7 */ /* 0x000ea4000804007f */
[----:B--2---:R-:W-:Y:S05]  /*8dc0*/  @!P2 BRA `(.L_x_20) ;  /* 0xfffffffc00eca947 */ /* 0x004fea000383ffff */
[----:B------:R-:W-:Y:S05]  /*8dd0*/  BRA `(.L_x_102) ;  /* 0xffffff9c00547947 */ /* 0x000fea000383ffff */
.L_x_25:
[----:B-1----:R-:W-:-:S04]  /*8de0*/  IMAD.U32 R6, RZ, RZ, UR6 ;  /* 0x00000006ff067e24 */ /* 0x002fc8000f8e00ff */
[----:B------:R1:W2:Y:S03]  /*8df0*/  SYNCS.PHASECHK.TRANS64.TRYWAIT P3, [R6+URZ+0x3800], R5 ;  /* 0x00380005060075a7 */ /* 0x0002a6000806017f */
[----:B--2---:R-:W-:Y:S05]  /*8e00*/  @!P3 NANOSLEEP.SYNCS 0x989680 ;  /* 0x009896800000b95d */ /* 0x004fea0003900000 */
[----:B------:R-:W2:Y:S02]  /*8e10*/  @!P3 SYNCS.PHASECHK.TRANS64 P3, [R6+URZ+0x3800], R5 ;  /* 0x003800050600b5a7 */ /* 0x000ea4000806007f */
[----:B--2---:R-:W-:Y:S05]  /*8e20*/  @!P3 BRA `(.L_x_25) ;  /* 0xfffffffc00ecb947 */ /* 0x004fea000383ffff */
[----:B------:R-:W-:Y:S05]  /*8e30*/  BRA `(.L_x_103) ;  /* 0xffffff9c00f07947 */ /* 0x000fea000383ffff */
.L_x_29:
[----:B-1----:R-:W-:-:S04]  /*8e40*/  IMAD.U32 R14, RZ, RZ, UR6 ;  /* 0x00000006ff0e7e24 */ /* 0x002fc8000f8e00ff */
[----:B------:R1:W2:Y:S03]  /*8e50*/  SYNCS.PHASECHK.TRANS64.TRYWAIT P3, [R14+URZ+0x3800], R21 ;  /* 0x003800150e0075a7 */ /* 0x0002a6000806017f */
[----:B--2---:R-:W-:Y:S05]  /*8e60*/  @!P3 NANOSLEEP.SYNCS 0x989680 ;  /* 0x009896800000b95d */ /* 0x004fea0003900000 */
[----:B------:R-:W2:Y:S02]  /*8e70*/  @!P3 SYNCS.PHASECHK.TRANS64 P3, [R14+URZ+0x3800], R21 ;  /* 0x003800150e00b5a7 */ /* 0x000ea4000806007f */
[----:B--2---:R-:W-:Y:S05]  /*8e80*/  @!P3 BRA `(.L_x_29) ;  /* 0xfffffffc00ecb947 */ /* 0x004fea000383ffff */
[----:B------:R-:W-:Y:S05]  /*8e90*/  BRA `(.L_x_28) ;  /* 0xffffffb800487947 */ /* 0x000fea000383ffff */
.L_x_37:
[----:B-1----:R-:W-:-:S04]  /*8ea0*/  IMAD.U32 R5, RZ, RZ, UR6 ;  /* 0x00000006ff057e24 */ /* 0x002fc8000f8e00ff */
[----:B------:R1:W2:Y:S03]  /*8eb0*/  SYNCS.PHASECHK.TRANS64.TRYWAIT P3, [R5+URZ+0x3800], R0 ;  /* 0x00380000050075a7 */ /* 0x0002a6000806017f */
[----:B--2---:R-:W-:Y:S05]  /*8ec0*/  @!P3 NANOSLEEP.SYNCS 0x989680 ;  /* 0x009896800000b95d */ /* 0x004fea0003900000 */
[----:B------:R-:W2:Y:S02]  /*8ed0*/  @!P3 SYNCS.PHASECHK.TRANS64 P3, [R5+URZ+0x3800], R0 ;  /* 0x003800000500b5a7 */ /* 0x000ea4000806007f */
[----:B--2---:R-:W-:Y:S05]  /*8ee0*/  @!P3 BRA `(.L_x_37) ;  /* 0xfffffffc00ecb947 */ /* 0x004fea000383ffff */
[----:B------:R-:W-:Y:S05]  /*8ef0*/  BRA `(.L_x_104) ;  /* 0xffffffbc000c7947 */ /* 0x000fea000383ffff */
.L_x_41:
[----:B-1----:R-:W-:-:S04]  /*8f00*/  IMAD.U32 R4, RZ, RZ, UR6 ;  /* 0x00000006ff047e24 */ /* 0x002fc8000f8e00ff */
[----:B------:R1:W2:Y:S03]  /*8f10*/  SYNCS.PHASECHK.TRANS64.TRYWAIT P3, [R4+URZ+0x3800], R15 ;  /* 0x0038000f040075a7 */ /* 0x0002a6000806017f */
[----:B--2---:R-:W-:Y:S05]  /*8f20*/  @!P3 NANOSLEEP.SYNCS 0x989680 ;  /* 0x009896800000b95d */ /* 0x004fea0003900000 */
[----:B------:R-:W2:Y:S02]  /*8f30*/  @!P3 SYNCS.PHASECHK.TRANS64 P3, [R4+URZ+0x3800], R15 ;  /* 0x0038000f0400b5a7 */ /* 0x000ea4000806007f */
[----:B--2---:R-:W-:Y:S05]  /*8f40*/  @!P3 BRA `(.L_x_41) ;  /* 0xfffffffc00ecb947 */ /* 0x004fea000383ffff */
[----:B------:R-:W-:Y:S05]  /*8f50*/  BRA `(.L_x_40) ;  /* 0xffffffd800547947 */ /* 0x000fea000383ffff */
.L_x_57:
[----:B--2---:R-:W-:-:S04]  /*8f60*/  IMAD.U32 R3, RZ, RZ, UR11 ;  /* 0x0000000bff037e24 */ /* 0x004fc8000f8e00ff */
[----:B------:R2:W3:Y:S03]  /*8f70*/  SYNCS.PHASECHK.TRANS64.TRYWAIT P0, [R3+URZ+0x8], R0 ;  /* 0x00000800030075a7 */ /* 0x0004e6000800017f */
[----:B---3--:R-:W-:Y:S05]  /*8f80*/  @!P0 NANOSLEEP.SYNCS 0x989680 ;  /* 0x009896800000895d */ /* 0x008fea0003900000 */
[----:B------:R-:W3:Y:S02]  /*8f90*/  @!P0 SYNCS.PHASECHK.TRANS64 P0, [R3+URZ+0x8], R0 ;  /* 0x00000800030085a7 */ /* 0x000ee4000800007f */
[----:B---3--:R-:W-:Y:S05]  /*8fa0*/  @!P0 BRA `(.L_x_57) ;  /* 0xfffffffc00ec8947 */ /* 0x008fea000383ffff */
[----:B------:R-:W-:Y:S05]  /*8fb0*/  BRA `(.L_x_105) ;  /* 0xffffffe000607947 */ /* 0x000fea000383ffff */
.L_x_69:
[----:B--2---:R2:W4:Y:S02]  /*8fc0*/  SYNCS.PHASECHK.TRANS64.TRYWAIT P0, [R4+URZ+0x3860], R3 ;  /* 0x00386003040075a7 */ /* 0x004524000800017f */
[----:B----4-:R-:W-:Y:S05]  /*8fd0*/  @!P0 NANOSLEEP.SYNCS 0x989680 ;  /* 0x009896800000895d */ /* 0x010fea0003900000 */
[----:B------:R-:W4:Y:S02]  /*8fe0*/  @!P0 SYNCS.PHASECHK.TRANS64 P0, [R4+URZ+0x3860], R3 ;  /* 0x00386003040085a7 */ /* 0x000f24000800007f */
[----:B----4-:R-:W-:Y:S05]  /*8ff0*/  @!P0 BRA `(.L_x_69) ;  /* 0xfffffffc00f08947 */ /* 0x010fea000383ffff */
[----:B------:R-:W-:Y:S05]  /*9000*/  BRA `(.L_x_106) ;  /* 0xffffffec005c7947 */ /* 0x000fea000383ffff */
.L_x_74:
[----:B-1----:R1:W2:Y:S02]  /*9010*/  SYNCS.PHASECHK.TRANS64.TRYWAIT P0, [R2+URZ+0x3828], R5 ;  /* 0x00382805020075a7 */ /* 0x0022a4000800017f */
[----:B--2---:R-:W-:Y:S05]  /*9020*/  @!P0 NANOSLEEP.SYNCS 0x989680 ;  /* 0x009896800000895d */ /* 0x004fea0003900000 */
[----:B------:R-:W2:Y:S02]  /*9030*/  @!P0 SYNCS.PHASECHK.TRANS64 P0, [R2+URZ+0x3828], R5 ;  /* 0x00382805020085a7 */ /* 0x000ea4000800007f */
[----:B--2---:R-:W-:Y:S05]  /*9040*/  @!P0 BRA `(.L_x_74) ;  /* 0xfffffffc00f08947 */ /* 0x004fea000383ffff */
[----:B------:R-:W-:Y:S05]  /*9050*/  BRA `(.L_x_107) ;  /* 0xffffffec00e07947 */ /* 0x000fea000383ffff */
.L_x_79:
[----:B-1----:R1:W2:Y:S02]  /*9060*/  SYNCS.PHASECHK.TRANS64.TRYWAIT P0, [R5+URZ+0x3860], R6 ;  /* 0x00386006050075a7 */ /* 0x0022a4000800017f */
[----:B--2---:R-:W-:Y:S05]  /*9070*/  @!P0 NANOSLEEP.SYNCS 0x989680 ;  /* 0x009896800000895d */ /* 0x004fea0003900000 */
[----:B------:R-:W2:Y:S02]  /*9080*/  @!P0 SYNCS.PHASECHK.TRANS64 P0, [R5+URZ+0x3860], R6 ;  /* 0x00386006050085a7 */ /* 0x000ea4000800007f */
[----:B--2---:R-:W-:Y:S05]  /*9090*/  @!P0 BRA `(.L_x_79) ;  /* 0xfffffffc00f08947 */ /* 0x004fea000383ffff */
[----:B------:R-:W-:Y:S05]  /*90a0*/  BRA `(.L_x_108) ;  /* 0xfffffff0005c7947 */ /* 0x000fea000383ffff */
.L_x_84:
[----:B-1----:R1:W2:Y:S02]  /*90b0*/  SYNCS.PHASECHK.TRANS64.TRYWAIT P0, [R4+URZ+0x3828], R7 ;  /* 0x00382807040075a7 */ /* 0x0022a4000800017f */
[----:B--2---:R-:W-:Y:S05]  /*90c0*/  @!P0 NANOSLEEP.SYNCS 0x989680 ;  /* 0x009896800000895d */ /* 0x004fea0003900000 */
[----:B------:R-:W2:Y:S02]  /*90d0*/  @!P0 SYNCS.PHASECHK.TRANS64 P0, [R4+URZ+0x3828], R7 ;  /* 0x00382807040085a7 */ /* 0x000ea4000800007f */
[----:B--2---:R-:W-:Y:S05]  /*90e0*/  @!P0 BRA `(.L_x_84) ;  /* 0xfffffffc00f08947 */ /* 0x004fea000383ffff */
[----:B------:R-:W-:Y:S05]  /*90f0*/  BRA `(.L_x_109) ;  /* 0xfffffff000e47947 */ /* 0x000fea000383ffff */
.L_x_90:
[----:B-1----:R1:W2:Y:S02]  /*9100*/  SYNCS.PHASECHK.TRANS64.TRYWAIT P4, [R6+URZ+0x3828], R5 ;  /* 0x00382805060075a7 */ /* 0x0022a4000808017f */
[----:B--2---:R-:W-:Y:S05]  /*9110*/  @!P4 NANOSLEEP.SYNCS 0x989680 ;  /* 0x009896800000c95d */ /* 0x004fea0003900000 */
[----:B------:R-:W2:Y:S02]  /*9120*/  @!P4 SYNCS.PHASECHK.TRANS64 P4, [R6+URZ+0x3828], R5 ;  /* 0x003828050600c5a7 */ /* 0x000ea4000808007f */
[----:B--2---:R-:W-:Y:S05]  /*9130*/  @!P4 BRA `(.L_x_90) ;  /* 0xfffffffc00f0c947 */ /* 0x004fea000383ffff */
[----:B------:R-:W-:Y:S05]  /*9140*/  BRA `(.L_x_110) ;  /* 0xfffffff4009c7947 */ /* 0x000fea000383ffff */
.L_x_95:
[----:B-1----:R1:W2:Y:S02]  /*9150*/  SYNCS.PHASECHK.TRANS64.TRYWAIT P4, [R6+URZ+0x3828], R7 ;  /* 0x00382807060075a7 */ /* 0x0022a4000808017f */
[----:B--2---:R-:W-:Y:S05]  /*9160*/  @!P4 NANOSLEEP.SYNCS 0x989680 ;  /* 0x009896800000c95d */ /* 0x004fea0003900000 */
[----:B------:R-:W2:Y:S02]  /*9170*/  @!P4 SYNCS.PHASECHK.TRANS64 P4, [R6+URZ+0x3828], R7 ;  /* 0x003828070600c5a7 */ /* 0x000ea4000808007f */
[----:B--2---:R-:W-:Y:S05]  /*9180*/  @!P4 BRA `(.L_x_95) ;  /* 0xfffffffc00f0c947 */ /* 0x004fea000383ffff */
[----:B------:R-:W-:Y:S05]  /*9190*/  BRA `(.L_x_111) ;  /* 0xfffffff800247947 */ /* 0x000fea000383ffff */
        .weak           $__internal_0_$__cuda_sm20_rcp_rn_f32_slowpath
        .type           $__internal_0_$__cuda_sm20_rcp_rn_f32_slowpath,@function
        .size           $__internal_0_$__cuda_sm20_rcp_rn_f32_slowpath,(.L_x_117 - $__internal_0_$__cuda_sm20_rcp_rn_f32_slowpath)
$__internal_0_$__cuda_sm20_rcp_rn_f32_slowpath:
[----:B------:R-:W-:Y:S01]  /*91a0*/  IMAD.SHL.U32 R0, R2, 0x2, RZ ;  /* 0x0000000202007824 */ /* 0x000fe200078e00ff */
[----:B------:R-:W-:Y:S04]  /*91b0*/  BSSY B2, `(.L_x_112) ;  /* 0x0000030000027945 */ /* 0x000fe80003800000 */
[----:B------:R-:W-:-:S04]  /*91c0*/  SHF.R.U32.HI R18, RZ, 0x18, R0 ;  /* 0x00000018ff127819 */ /* 0x000fc80000011600 */
[----:B------:R-:W-:-:S13]  /*91d0*/  ISETP.NE.U32.AND P0, PT, R18, RZ, PT ;  /* 0x000000ff1200720c */ /* 0x000fda0003f05070 */
[----:B------:R-:W-:Y:S05]  /*91e0*/  @P0 BRA `(.L_x_113) ;  /* 0x0000000000280947 */ /* 0x000fea0003800000 */
[----:B------:R-:W-:-:S05]  /*91f0*/  IMAD.SHL.U32 R0, R2, 0x2, RZ ;  /* 0x0000000202007824 */ /* 0x000fca00078e00ff */
[----:B------:R-:W-:-:S13]  /*9200*/  ISETP.NE.AND P0, PT, R0, RZ, PT ;  /* 0x000000ff0000720c */ /* 0x000fda0003f05270 */
[----:B------:R-:W-:Y:S01]  /*9210*/  @P0 FFMA R10, R2, 1.84467440737095516160e+19, RZ ;  /* 0x5f800000020a0823 */ /* 0x000fe200000000ff */
[----:B------:R-:W-:Y:S08]  /*9220*/  @!P0 MUFU.RCP R3, R2 ;  /* 0x0000000200038308 */ /* 0x000ff00000001000 */
[----:B------:R-:W1:Y:S02]  /*9230*/  @P0 MUFU.RCP R13, R10 ;  /* 0x0000000a000d0308 */ /* 0x000e640000001000 */
[----:B-1----:R-:W-:-:S04]  /*9240*/  @P0 FFMA R0, R10, R13, -1 ;  /* 0xbf8000000a000423 */ /* 0x002fc8000000000d */
[----:B------:R-:W-:-:S04]  /*9250*/  @P0 FADD.FTZ R0, -R0, -RZ ;  /* 0x800000ff00000221 */ /* 0x000fc80000010100 */
[----:B------:R-:W-:-:S04]  /*9260*/  @P0 FFMA R0, R13, R0, R13 ;  /* 0x000000000d000223 */ /* 0x000fc8000000000d */
[----:B------:R-:W-:Y:S01]  /*9270*/  @P0 FFMA R3, R0, 1.84467440737095516160e+19, RZ ;  /* 0x5f80000000030823 */ /* 0x000fe200000000ff */
[----:B------:R-:W-:Y:S06]  /*9280*/  BRA `(.L_x_114) ;  /* 0x0000000000887947 */ /* 0x000fec0003800000 */
.L_x_113:
[----:B------:R-:W-:-:S05]  /*9290*/  VIADD R19, R18, 0xffffff03 ;  /* 0xffffff0312137836 */ /* 0x000fca0000000000 */
[----:B------:R-:W-:-:S13]  /*92a0*/  ISETP.GT.U32.AND P0, PT, R19, 0x1, PT ;  /* 0x000000011300780c */ /* 0x000fda0003f04070 */
[----:B------:R-:W-:Y:S05]  /*92b0*/  @P0 BRA `(.L_x_115) ;  /* 0x0000000000780947 */ /* 0x000fea0003800000 */
[----:B------:R-:W-:Y:S01]  /*92c0*/  LOP3.LUT R0, R2, 0x7fffff, RZ, 0xc0, !PT ;  /* 0x007fffff02007812 */ /* 0x000fe200078ec0ff */
[----:B------:R-:W-:-:S03]  /*92d0*/  IMAD.MOV.U32 R14, RZ, RZ, 0x3 ;  /* 0x00000003ff0e7424 */ /* 0x000fc600078e00ff */
[----:B------:R-:W-:Y:S02]  /*92e0*/  LOP3.LUT R0, R0, 0x3f800000, RZ, 0xfc, !PT ;  /* 0x3f80000000007812 */ /* 0x000fe400078efcff */
[----:B------:R-:W-:Y:S02]  /*92f0*/  SHF.L.U32 R14, R14, R19, RZ ;  /* 0x000000130e0e7219 */ /* 0x000fe400000006ff */
[----:B------:R-:W1:Y:S02]  /*9300*/  MUFU.RCP R3, R0 ;  /* 0x0000000000037308 */ /* 0x000e640000001000 */
[----:B-1----:R-:W-:-:S04]  /*9310*/  FFMA R10, R0, R3, -1 ;  /* 0xbf800000000a7423 */ /* 0x002fc80000000003 */
[----:B------:R-:W-:-:S04]  /*9320*/  FADD.FTZ R10, -R10, -RZ ;  /* 0x800000ff0a0a7221 */ /* 0x000fc80000010100 */
[CCC-:B------:R-:W-:Y:S01]  /*9330*/  FFMA.RM R12, R3.reuse, R10.reuse, R3.reuse ;  /* 0x0000000a030c7223 */ /* 0x1c0fe20000004003 */
[----:B------:R-:W-:-:S04]  /*9340*/  FFMA.RP R13, R3, R10, R3 ;  /* 0x0000000a030d7223 */ /* 0x000fc80000008003 */
[C---:B------:R-:W-:Y:S02]  /*9350*/  LOP3.LUT R3, R12.reuse, 0x7fffff, RZ, 0xc0, !PT ;  /* 0x007fffff0c037812 */ /* 0x040fe400078ec0ff */
[----:B------:R-:W-:Y:S02]  /*9360*/  FSETP.NEU.FTZ.AND P0, PT, R12, R13, PT ;  /* 0x0000000d0c00720b */ /* 0x000fe40003f1d000 */
[----:B------:R-:W-:Y:S02]  /*9370*/  LOP3.LUT R3, R3, 0x800000, RZ, 0xfc, !PT ;  /* 0x0080000003037812 */ /* 0x000fe400078efcff */
[----:B------:R-:W-:Y:S02]  /*9380*/  SEL R10, RZ, 0xffffffff, !P0 ;  /* 0xffffffffff0a7807 */ /* 0x000fe40004000000 */
[----:B------:R-:W-:-:S03]  /*9390*/  LOP3.LUT R14, R14, R3, RZ, 0xc0, !PT ;  /* 0x000000030e0e7212 */ /* 0x000fc600078ec0ff */
[----:B------:R-:W-:Y:S01]  /*93a0*/  IMAD.MOV R10, RZ, RZ, -R10 ;  /* 0x000000ffff0a7224 */ /* 0x000fe200078e0a0a */
[----:B------:R-:W-:-:S04]  /*93b0*/  SHF.R.U32.HI R14, RZ, R19, R14 ;  /* 0x00000013ff0e7219 */ /* 0x000fc8000001160e */
[----:B------:R-:W-:Y:S02]  /*93c0*/  LOP3.LUT P1, RZ, R10, R19, R3, 0xf8, !PT ;  /* 0x000000130aff7212 */ /* 0x000fe4000782f803 */
[C---:B------:R-:W-:Y:S02]  /*93d0*/  LOP3.LUT P0, RZ, R14.reuse, 0x1, RZ, 0xc0, !PT ;  /* 0x000000010eff7812 */ /* 0x040fe4000780c0ff */
[----:B------:R-:W-:-:S04]  /*93e0*/  LOP3.LUT P2, RZ, R14, 0x2, RZ, 0xc0, !PT ;  /* 0x000000020eff7812 */ /* 0x000fc8000784c0ff */
[----:B------:R-:W-:Y:S02]  /*93f0*/  PLOP3.LUT P0, PT, P0, P1, P2, 0xe0, 0x0 ;  /* 0x000000000000781c */ /* 0x000fe40000703c20 */
[----:B------:R-:W-:Y:S02]  /*9400*/  LOP3.LUT P1, RZ, R2, 0x7fffff, RZ, 0xc0, !PT ;  /* 0x007fffff02ff7812 */ /* 0x000fe4000782c0ff */
[----:B------:R-:W-:-:S05]  /*9410*/  SEL R0, RZ, 0x1, !P0 ;  /* 0x00000001ff007807 */ /* 0x000fca0004000000 */
[----:B------:R-:W-:-:S05]  /*9420*/  IMAD.MOV R0, RZ, RZ, -R0 ;  /* 0x000000ffff007224 */ /* 0x000fca00078e0a00 */
[----:B------:R-:W-:Y:S01]  /*9430*/  ISETP.GE.AND P0, PT, R0, RZ, PT ;  /* 0x000000ff0000720c */ /* 0x000fe20003f06270 */
[----:B------:R-:W-:-:S05]  /*9440*/  VIADD R0, R18, 0xffffff04 ;  /* 0xffffff0412007836 */ /* 0x000fca0000000000 */
[----:B------:R-:W-:-:S07]  /*9450*/  SHF.R.U32.HI R3, RZ, R0, R3 ;  /* 0x00000000ff037219 */ /* 0x000fce0000011603 */
[----:B------:R-:W-:-:S04]  /*9460*/  @!P0 VIADD R3, R3, 0x1 ;  /* 0x0000000103038836 */ /* 0x000fc80000000000 */
[----:B------:R-:W-:-:S05]  /*9470*/  @!P1 IMAD.SHL.U32 R3, R3, 0x2, RZ ;  /* 0x0000000203039824 */ /* 0x000fca00078e00ff */
[----:B------:R-:W-:Y:S01]  /*9480*/  LOP3.LUT R3, R3, 0x80000000, R2, 0xf8, !PT ;  /* 0x8000000003037812 */ /* 0x000fe200078ef802 */
[----:B------:R-:W-:Y:S06]  /*9490*/  BRA `(.L_x_114) ;  /* 0x0000000000047947 */ /* 0x000fec0003800000 */
.L_x_115:
[----:B------:R1:W2:Y:S02]  /*94a0*/  MUFU.RCP R3, R2 ;  /* 0x0000000200037308 */ /* 0x0002a40000001000 */
.L_x_114:
[----:B------:R-:W-:Y:S05]  /*94b0*/  BSYNC B2 ;  /* 0x0000000000027941 */ /* 0x000fea0003800000 */
.L_x_112:
[----:B--2---:R-:W-:Y:S02]  /*94c0*/  IMAD.MOV.U32 R0, RZ, RZ, R3 ;  /* 0x000000ffff007224 */ /* 0x004fe400078e0003 */
[----:B-1----:R-:W-:Y:S02]  /*94d0*/  IMAD.MOV.U32 R2, RZ, RZ, R15 ;  /* 0x000000ffff027224 */ /* 0x002fe400078e000f */
[----:B------:R-:W-:-:S04]  /*94e0*/  IMAD.MOV.U32 R3, RZ, RZ, 0x0 ;  /* 0x00000000ff037424 */ /* 0x000fc800078e00ff */
[----:B------:R-:W-:Y:S05]  /*94f0*/  RET.REL.NODEC R2 `(_ZN7cutlass13device_kernelINS_4fmha6kernel28FmhaKernelTmaWarpSpecializedINS1_10collective30FmhaMainloopTmaWarpSpecializedINS_12float_e4m3_tEffN4cute5tupleIJNS7_1CILi128EEENS9_ILi64EEENS9_ILi32EEEEEENS8_IJiNS9_ILi1EEENS8_IJiiEEEEEESG_NS8_IJSE_iSF_EEENS4_14ResidualFusionEJEEENS4_15FmhaFwdEpilogueIS6_fNS8_IJSB_SC_SB_EEEEENS2_23IndividualTileSchedulerEJEEEEEvNT_6ParamsE) ;  /* 0xffffff6802c07950 */ /* 0x000fea0003c3ffff */
.L_x_116:
[----:B------:R-:W-:-:S00]  /*9500*/  BRA `(.L_x_116) ;  /* 0xfffffffc00fc7947 */ /* 0x000fc0000383ffff */
[----:B------:R-:W-:-:S00]  /*9510*/  NOP ;  /* 0x0000000000007918 */ /* 0x000fc00000000000 */
        /* <DEDUP_REMOVED lines=14> */
.L_x_117:


//--------------------- .nv.global.init           --------------------------
	.section	.nv.global.init,"aw",@progbits
.nv.global.init:
	.type		$str$24,@object
	.size		$str$24,($str$25 - $str$24)
$str$24:
        /*0000*/ 	.byte	0x28, 0x61, 0x64, 0x64, 0x72, 0x65, 0x73, 0x73, 0x20, 0x26, 0x20, 0x6d, 0x61, 0x73, 0x6b, 0x29
        /*0010*/ 	.byte	0x20, 0x3d, 0x3d, 0x20, 0x30, 0x00
	.type		$str$25,@object
	.size		$str$25,(__unnamed_1 - $str$25)
$str$25:
        /*0016*/ 	.byte	0x2f, 0x74, 0x6d, 0x70, 0x2f, 0x63, 0x75, 0x74, 0x6c, 0x61, 0x73, 0x73, 0x5f, 0x73, 0x77, 0x65
        /*0026*/ 	.byte	0x65, 0x70, 0x5f, 0x73, 0x72, 0x63, 0x2f, 0x69, 0x6e, 0x63, 0x6c, 0x75, 0x64, 0x65, 0x2f, 0x63
        /*0036*/ 	.byte	0x75, 0x74, 0x65, 0x2f, 0x70, 0x6f, 0x69, 0x6e, 0x74, 0x65, 0x72, 0x5f, 0x66, 0x6c, 0x61, 0x67
        /*0046*/ 	.byte	0x67, 0x65, 0x64, 0x2e, 0x68, 0x70, 0x70, 0x00
	.type		__unnamed_1,@object
	.size		__unnamed_1,(.L_0 - __unnamed_1)
__unnamed_1:
        /*004e*/ 	.byte	0x61, 0x75, 0x74, 0x6f, 0x20, 0x63, 0x75, 0x74, 0x65, 0x3a, 0x3a, 0x61, 0x73, 0x5f, 0x70, 0x6f
        /* <DEDUP_REMOVED lines=27> */
        /*020e*/ 	.byte	0x43, 0x3c, 0x30, 0x3e, 0x3e, 0x3e, 0x3e, 0x3e, 0x5d, 0x00
.L_0:


//--------------------- .nv.shared._ZN7cutlass13device_kernelINS_4fmha6kernel28FmhaKernelTmaWarpSpecializedINS1_10collective30FmhaMainloopTmaWarpSpecializedINS_12float_e4m3_tEffN4cute5tupleIJNS7_1CILi128EEENS9_ILi64EEENS9_ILi32EEEEEENS8_IJiNS9_ILi1EEENS8_IJiiEEEEEESG_NS8_IJSE_iSF_EEENS4_14ResidualFusionEJEEENS4_15FmhaFwdEpilogueIS6_fNS8_IJSB_SC_SB_EEEEENS2_23IndividualTileSchedulerEJEEEEEvNT_6ParamsE --------------------------
	.section	.nv.shared._ZN7cutlass13device_kernelINS_4fmha6kernel28FmhaKernelTmaWarpSpecializedINS1_10collective30FmhaMainloopTmaWarpSpecializedINS_12float_e4m3_tEffN4cute5tupleIJNS7_1CILi128EEENS9_ILi64EEENS9_ILi32EEEEEENS8_IJiNS9_ILi1EEENS8_IJiiEEEEEESG_NS8_IJSE_iSF_EEENS4_14ResidualFusionEJEEENS4_15FmhaFwdEpilogueIS6_fNS8_IJSB_SC_SB_EEEEENS2_23IndividualTileSchedulerEJEEEEEvNT_6ParamsE,"aw",@nobits
	.sectionflags	@""
	.align	16
	.zero		1024


//--------------------- .nv.shared.reserved.0     --------------------------
	.section	.nv.shared.reserved.0,"aw",@nobits
	.weak		__nv_reservedSMEM_offset_0_alias
	.size		__nv_reservedSMEM_offset_0_alias, 0, 0
	.other		__nv_reservedSMEM_offset_0_alias,@"STO_CUDA_RESERVED_SHARED STV_DEFAULT"
__nv_reservedSMEM_offset_0_alias:
	.zero		0


//--------------------- .nv.global                --------------------------
	.section	.nv.global,"aw",@nobits
.nv.global:
	.type		_ZN39_INTERNAL_32272848_4_k_cu_ce1f8e3a_27714cute1_E,@object
	.size		_ZN39_INTERNAL_32272848_4_k_cu_ce1f8e3a_27714cute1_E,(_ZN39_INTERNAL_32272848_4_k_cu_ce1f8e3a_27714cuda3std3__45__cpo6cbeginE - _ZN39_INTERNAL_32272848_4_k_cu_ce1f8e3a_27714cute1_E)
_ZN39_INTERNAL_32272848_4_k_cu_ce1f8e3a_27714cute1_E:
	.zero		1
	.type		_ZN39_INTERNAL_32272848_4_k_cu_ce1f8e3a_27714cuda3std3__45__cpo6cbeginE,@object
	.size		_ZN39_INTERNAL_32272848_4_k_cu_ce1f8e3a_27714cuda3std3__45__cpo6cbeginE,(_ZN39_INTERNAL_32272848_4_k_cu_ce1f8e3a_27714cuda3std3__48in_placeE - _ZN39_INTERNAL_32272848_4_k_cu_ce1f8e3a_27714cuda3std3__45__cpo6cbeginE)
_ZN39_INTERNAL_32272848_4_k_cu_ce1f8e3a_27714cuda3std3__45__cpo6cbeginE:
	.zero		1
	.type		_ZN39_INTERNAL_32272848_4_k_cu_ce1f8e3a_27714cuda3std3__48in_placeE,@object
	.size		_ZN39_INTERNAL_32272848_4_k_cu_ce1f8e3a_27714cuda3std3__48in_placeE,(_ZN39_INTERNAL_32272848_4_k_cu_ce1f8e3a_27714cuda3std6ranges3__45__cpo9iter_moveE - _ZN39_INTERNAL_32272848_4_k_cu_ce1f8e3a_27714cuda3std3__48in_placeE)
_ZN39_INTERNAL_32272848_4_k_cu_ce1f8e3a_27714cuda3std3__48in_placeE:
	.zero		1
	.type		_ZN39_INTERNAL_32272848_4_k_cu_ce1f8e3a_27714cuda3std6ranges3__45__cpo9iter_moveE,@object
	.size		_ZN39_INTERNAL_32272848_4_k_cu_ce1f8e3a_27714cuda3std6ranges3__45__cpo9iter_moveE,(_ZN39_INTERNAL_32272848_4_k_cu_ce1f8e3a_27714cuda3std3__45__cpo5beginE - _ZN39_INTERNAL_32272848_4_k_cu_ce1f8e3a_27714cuda3std6ranges3__45__cpo9iter_moveE)
_ZN39_INTERNAL_32272848_4_k_cu_ce1f8e3a_27714cuda3std6ranges3__45__cpo9iter_moveE:
	.zero		1
	.type		_ZN39_INTERNAL_32272848_4_k_cu_ce1f8e3a_27714cuda3std3__45__cpo5beginE,@object
	.size		_ZN39_INTERNAL_32272848_4_k_cu_ce1f8e3a_27714cuda3std3__45__cpo5beginE,(_ZN39_INTERNAL_32272848_4_k_cu_ce1f8e3a_27714cuda3std3__441_GLOBAL__N__32272848_4_k_cu_ce1f8e3a_27716ignoreE - _ZN39_INTERNAL_32272848_4_k_cu_ce1f8e3a_27714cuda3std3__45__cpo5beginE)
_ZN39_INTERNAL_32272848_4_k_cu_ce1f8e3a_27714cuda3std3__45__cpo5beginE:
	.zero		1
	.type		_ZN39_INTERNAL_32272848_4_k_cu_ce1f8e3a_27714cuda3std3__441_GLOBAL__N__32272848_4_k_cu_ce1f8e3a_27716ignoreE,@object
	.size		_ZN39_INTERNAL_32272848_4_k_cu_ce1f8e3a_27714cuda3std3__441_GLOBAL__N__32272848_4_k_cu_ce1f8e3a_27716ignoreE,(_ZN39_INTERNAL_32272848_4_k_cu_ce1f8e3a_27714cute7productE - _ZN39_INTERNAL_32272848_4_k_cu_ce1f8e3a_27714cuda3std3__441_GLOBAL__N__32272848_4_k_cu_ce1f8e3a_27716ignoreE)
_ZN39_INTERNAL_32272848_4_k_cu_ce1f8e3a_27714cuda3std3__441_GLOBAL__N__32272848_4_k_cu_ce1f8e3a_27716ignoreE:
	.zero		1
	.type		_ZN39_INTERNAL_32272848_4_k_cu_ce1f8e3a_27714cute7productE,@object
	.size		_ZN39_INTERNAL_32272848_4_k_cu_ce1f8e3a_27714cute7productE,(_ZN39_INTERNAL_32272848_4_k_cu_ce1f8e3a_27714cuda3std3__45__cpo3endE - _ZN39_INTERNAL_32272848_4_k_cu_ce1f8e3a_27714cute7productE)
_ZN39_INTERNAL_32272848_4_k_cu_ce1f8e3a_27714cute7productE:
	.zero		1
	.type		_ZN39_INTERNAL_32272848_4_k_cu_ce1f8e3a_27714cuda3std3__45__cpo3endE,@object
	.size		_ZN39_INTERNAL_32272848_4_k_cu_ce1f8e3a_27714cuda3std3__45__cpo3endE,(_ZN39_INTERNAL_32272848_4_k_cu_ce1f8e3a_27714cuda3std3__419piecewise_constructE - _ZN39_INTERNAL_32272848_4_k_cu_ce1f8e3a_27714cuda3std3__45__cpo3endE)
_ZN39_INTERNAL_32272848_4_k_cu_ce1f8e3a_27714cuda3std3__45__cpo3endE:
	.zero		1
	.type		_ZN39_INTERNAL_32272848_4_k_cu_ce1f8e3a_27714cuda3std3__419piecewise_constructE,@object
	.size		_ZN39_INTERNAL_32272848_4_k_cu_ce1f8e3a_27714cuda3std3__419piecewise_constructE,(_ZN39_INTERNAL_32272848_4_k_cu_ce1f8e3a_27714cuda3std3__45__cpo4cendE - _ZN39_INTERNAL_32272848_4_k_cu_ce1f8e3a_27714cuda3std3__419piecewise_constructE)
_ZN39_INTERNAL_32272848_4_k_cu_ce1f8e3a_27714cuda3std3__419piecewise_constructE:
	.zero		1
	.type		_ZN39_INTERNAL_32272848_4_k_cu_ce1f8e3a_27714cuda3std3__45__cpo4cendE,@object
	.size		_ZN39_INTERNAL_32272848_4_k_cu_ce1f8e3a_27714cuda3std3__45__cpo4cendE,(_ZN39_INTERNAL_32272848_4_k_cu_ce1f8e3a_27714cuda3std6ranges3__45__cpo4swapE - _ZN39_INTERNAL_32272848_4_k_cu_ce1f8e3a_27714cuda3std3__45__cpo4cendE)
_ZN39_INTERNAL_32272848_4_k_cu_ce1f8e3a_27714cuda3std3__45__cpo4cendE:
	.zero		1
	.type		_ZN39_INTERNAL_32272848_4_k_cu_ce1f8e3a_27714cuda3std6ranges3__45__cpo4swapE,@object
	.size		_ZN39_INTERNAL_32272848_4_k_cu_ce1f8e3a_27714cuda3std6ranges3__45__cpo4swapE,(.L_8 - _ZN39_INTERNAL_32272848_4_k_cu_ce1f8e3a_27714cuda3std6ranges3__45__cpo4swapE)
_ZN39_INTERNAL_32272848_4_k_cu_ce1f8e3a_27714cuda3std6ranges3__45__cpo4swapE:
	.zero		1
.L_8:


//--------------------- .nv.constant0._ZN7cutlass13device_kernelINS_4fmha6kernel28FmhaKernelTmaWarpSpecializedINS1_10collective30FmhaMainloopTmaWarpSpecializedINS_12float_e4m3_tEffN4cute5tupleIJNS7_1CILi128EEENS9_ILi64EEENS9_ILi32EEEEEENS8_IJiNS9_ILi1EEENS8_IJiiEEEEEESG_NS8_IJSE_iSF_EEENS4_14ResidualFusionEJEEENS4_15FmhaFwdEpilogueIS6_fNS8_IJSB_SC_SB_EEEEENS2_23IndividualTileSchedulerEJEEEEEvNT_6ParamsE --------------------------
	.section	.nv.constant0._ZN7cutlass13device_kernelINS_4fmha6kernel28FmhaKernelTmaWarpSpecializedINS1_10collective30FmhaMainloopTmaWarpSpecializedINS_12float_e4m3_tEffN4cute5tupleIJNS7_1CILi128EEENS9_ILi64EEENS9_ILi32EEEEEENS8_IJiNS9_ILi1EEENS8_IJiiEEEEEESG_NS8_IJSE_iSF_EEENS4_14ResidualFusionEJEEENS4_15FmhaFwdEpilogueIS6_fNS8_IJSB_SC_SB_EEEEENS2_23IndividualTileSchedulerEJEEEEEvNT_6ParamsE,"a",@progbits
	.sectionflags	@""
	.align	4
.nv.constant0._ZN7cutlass13device_kernelINS_4fmha6kernel28FmhaKernelTmaWarpSpecializedINS1_10collective30FmhaMainloopTmaWarpSpecializedINS_12float_e4m3_tEffN4cute5tupleIJNS7_1CILi128EEENS9_ILi64EEENS9_ILi32EEEEEENS8_IJiNS9_ILi1EEENS8_IJiiEEEEEESG_NS8_IJSE_iSF_EEENS4_14ResidualFusionEJEEENS4_15FmhaFwdEpilogueIS6_fNS8_IJSB_SC_SB_EEEEENS2_23IndividualTileSchedulerEJEEEEEvNT_6ParamsE:
	.zero		2688


//--------------------- SYMBOLS --------------------------

	.type		.nv.reservedSmem.offset0,@object
	.size		.nv.reservedSmem.offset0,0x4
	.type		__assertfail,@function
